//
// Generated by NVIDIA NVVM Compiler
//
// Compiler Build ID: CL-36424714
// Cuda compilation tools, release 13.0, V13.0.88
// Based on NVVM 20.0.0
//

.version 9.0
.target sm_100
.address_size 64

	// .globl	_ZN7cobraml7kernels9qk_kernelEPfS1_S1_iiii

.visible .entry _ZN7cobraml7kernels9qk_kernelEPfS1_S1_iiii(
	.param .u64 .ptr .align 1 _ZN7cobraml7kernels9qk_kernelEPfS1_S1_iiii_param_0,
	.param .u64 .ptr .align 1 _ZN7cobraml7kernels9qk_kernelEPfS1_S1_iiii_param_1,
	.param .u64 .ptr .align 1 _ZN7cobraml7kernels9qk_kernelEPfS1_S1_iiii_param_2,
	.param .u32 _ZN7cobraml7kernels9qk_kernelEPfS1_S1_iiii_param_3,
	.param .u32 _ZN7cobraml7kernels9qk_kernelEPfS1_S1_iiii_param_4,
	.param .u32 _ZN7cobraml7kernels9qk_kernelEPfS1_S1_iiii_param_5,
	.param .u32 _ZN7cobraml7kernels9qk_kernelEPfS1_S1_iiii_param_6
)
{
	.reg .pred 	%p<11>;
	.reg .b32 	%r<73>;
	.reg .b32 	%f<115>;
	.reg .b64 	%rd<26>;

	ld.param.u64 	%rd5, [_ZN7cobraml7kernels9qk_kernelEPfS1_S1_iiii_param_0];
	ld.param.u64 	%rd6, [_ZN7cobraml7kernels9qk_kernelEPfS1_S1_iiii_param_1];
	ld.param.u64 	%rd4, [_ZN7cobraml7kernels9qk_kernelEPfS1_S1_iiii_param_2];
	ld.param.u32 	%r39, [_ZN7cobraml7kernels9qk_kernelEPfS1_S1_iiii_param_3];
	ld.param.u32 	%r36, [_ZN7cobraml7kernels9qk_kernelEPfS1_S1_iiii_param_4];
	ld.param.u32 	%r37, [_ZN7cobraml7kernels9qk_kernelEPfS1_S1_iiii_param_5];
	ld.param.u32 	%r38, [_ZN7cobraml7kernels9qk_kernelEPfS1_S1_iiii_param_6];
	cvta.to.global.u64 	%rd1, %rd6;
	cvta.to.global.u64 	%rd2, %rd5;
	mov.u32 	%r40, %ctaid.x;
	mov.u32 	%r41, %ntid.x;
	mov.u32 	%r42, %tid.x;
	mad.lo.s32 	%r1, %r40, %r41, %r42;
	mul.lo.s32 	%r43, %r36, %r39;
	mul.lo.s32 	%r44, %r43, %r36;
	mul.lo.s32 	%r45, %r44, %r37;
	setp.ge.s32 	%p1, %r1, %r45;
	@%p1 bra 	$L__BB0_15;
	mul.lo.s32 	%r2, %r37, %r36;
	mul.lo.s32 	%r3, %r2, %r36;
	div.s32 	%r4, %r1, %r3;
	mul.lo.s32 	%r46, %r4, %r3;
	sub.s32 	%r47, %r1, %r46;
	mul.lo.s32 	%r5, %r36, %r36;
	div.s32 	%r6, %r47, %r5;
	mul.lo.s32 	%r48, %r6, %r5;
	sub.s32 	%r49, %r47, %r48;
	div.s32 	%r7, %r49, %r36;
	mul.lo.s32 	%r50, %r7, %r36;
	sub.s32 	%r8, %r49, %r50;
	setp.lt.s32 	%p2, %r38, 1;
	mov.f32 	%f114, 0f00000000;
	@%p2 bra 	$L__BB0_14;
	mul.lo.s32 	%r52, %r2, %r38;
	mul.lo.s32 	%r53, %r52, %r4;
	mul.lo.s32 	%r54, %r38, %r37;
	mad.lo.s32 	%r55, %r6, %r38, %r53;
	mad.lo.s32 	%r9, %r7, %r54, %r55;
	mad.lo.s32 	%r10, %r8, %r54, %r55;
	and.b32  	%r11, %r38, 15;
	setp.lt.u32 	%p3, %r38, 16;
	mov.f32 	%f114, 0f00000000;
	mov.b32 	%r68, 0;
	@%p3 bra 	$L__BB0_5;
	and.b32  	%r68, %r38, 2147483632;
	neg.s32 	%r66, %r68;
	add.s64 	%rd3, %rd1, 32;
	mov.f32 	%f114, 0f00000000;
	mov.u32 	%r64, %r10;
	mov.u32 	%r65, %r9;
$L__BB0_4:
	.pragma "nounroll";
	mul.wide.s32 	%rd7, %r65, 4;
	add.s64 	%rd8, %rd2, %rd7;
	mul.wide.s32 	%rd9, %r64, 4;
	add.s64 	%rd10, %rd3, %rd9;
	ld.global.f32 	%f18, [%rd8];
	ld.global.f32 	%f19, [%rd10+-32];
	fma.rn.f32 	%f20, %f18, %f19, %f114;
	ld.global.f32 	%f21, [%rd8+4];
	ld.global.f32 	%f22, [%rd10+-28];
	fma.rn.f32 	%f23, %f21, %f22, %f20;
	ld.global.f32 	%f24, [%rd8+8];
	ld.global.f32 	%f25, [%rd10+-24];
	fma.rn.f32 	%f26, %f24, %f25, %f23;
	ld.global.f32 	%f27, [%rd8+12];
	ld.global.f32 	%f28, [%rd10+-20];
	fma.rn.f32 	%f29, %f27, %f28, %f26;
	ld.global.f32 	%f30, [%rd8+16];
	ld.global.f32 	%f31, [%rd10+-16];
	fma.rn.f32 	%f32, %f30, %f31, %f29;
	ld.global.f32 	%f33, [%rd8+20];
	ld.global.f32 	%f34, [%rd10+-12];
	fma.rn.f32 	%f35, %f33, %f34, %f32;
	ld.global.f32 	%f36, [%rd8+24];
	ld.global.f32 	%f37, [%rd10+-8];
	fma.rn.f32 	%f38, %f36, %f37, %f35;
	ld.global.f32 	%f39, [%rd8+28];
	ld.global.f32 	%f40, [%rd10+-4];
	fma.rn.f32 	%f41, %f39, %f40, %f38;
	ld.global.f32 	%f42, [%rd8+32];
	ld.global.f32 	%f43, [%rd10];
	fma.rn.f32 	%f44, %f42, %f43, %f41;
	ld.global.f32 	%f45, [%rd8+36];
	ld.global.f32 	%f46, [%rd10+4];
	fma.rn.f32 	%f47, %f45, %f46, %f44;
	ld.global.f32 	%f48, [%rd8+40];
	ld.global.f32 	%f49, [%rd10+8];
	fma.rn.f32 	%f50, %f48, %f49, %f47;
	ld.global.f32 	%f51, [%rd8+44];
	ld.global.f32 	%f52, [%rd10+12];
	fma.rn.f32 	%f53, %f51, %f52, %f50;
	ld.global.f32 	%f54, [%rd8+48];
	ld.global.f32 	%f55, [%rd10+16];
	fma.rn.f32 	%f56, %f54, %f55, %f53;
	ld.global.f32 	%f57, [%rd8+52];
	ld.global.f32 	%f58, [%rd10+20];
	fma.rn.f32 	%f59, %f57, %f58, %f56;
	ld.global.f32 	%f60, [%rd8+56];
	ld.global.f32 	%f61, [%rd10+24];
	fma.rn.f32 	%f62, %f60, %f61, %f59;
	ld.global.f32 	%f63, [%rd8+60];
	ld.global.f32 	%f64, [%rd10+28];
	fma.rn.f32 	%f114, %f63, %f64, %f62;
	add.s32 	%r66, %r66, 16;
	add.s32 	%r65, %r65, 16;
	add.s32 	%r64, %r64, 16;
	setp.ne.s32 	%p4, %r66, 0;
	@%p4 bra 	$L__BB0_4;
$L__BB0_5:
	setp.eq.s32 	%p5, %r11, 0;
	@%p5 bra 	$L__BB0_14;
	and.b32  	%r21, %r38, 7;
	setp.lt.u32 	%p6, %r11, 8;
	@%p6 bra 	$L__BB0_8;
	add.s32 	%r56, %r9, %r68;
	add.s32 	%r57, %r10, %r68;
	mul.wide.s32 	%rd11, %r56, 4;
	add.s64 	%rd12, %rd2, %rd11;
	ld.global.f32 	%f66, [%rd12];
	mul.wide.s32 	%rd13, %r57, 4;
	add.s64 	%rd14, %rd1, %rd13;
	ld.global.f32 	%f67, [%rd14];
	fma.rn.f32 	%f68, %f66, %f67, %f114;
	ld.global.f32 	%f69, [%rd12+4];
	ld.global.f32 	%f70, [%rd14+4];
	fma.rn.f32 	%f71, %f69, %f70, %f68;
	ld.global.f32 	%f72, [%rd12+8];
	ld.global.f32 	%f73, [%rd14+8];
	fma.rn.f32 	%f74, %f72, %f73, %f71;
	ld.global.f32 	%f75, [%rd12+12];
	ld.global.f32 	%f76, [%rd14+12];
	fma.rn.f32 	%f77, %f75, %f76, %f74;
	ld.global.f32 	%f78, [%rd12+16];
	ld.global.f32 	%f79, [%rd14+16];
	fma.rn.f32 	%f80, %f78, %f79, %f77;
	ld.global.f32 	%f81, [%rd12+20];
	ld.global.f32 	%f82, [%rd14+20];
	fma.rn.f32 	%f83, %f81, %f82, %f80;
	ld.global.f32 	%f84, [%rd12+24];
	ld.global.f32 	%f85, [%rd14+24];
	fma.rn.f32 	%f86, %f84, %f85, %f83;
	ld.global.f32 	%f87, [%rd12+28];
	ld.global.f32 	%f88, [%rd14+28];
	fma.rn.f32 	%f114, %f87, %f88, %f86;
	add.s32 	%r68, %r68, 8;
$L__BB0_8:
	setp.eq.s32 	%p7, %r21, 0;
	@%p7 bra 	$L__BB0_14;
	and.b32  	%r24, %r38, 3;
	setp.lt.u32 	%p8, %r21, 4;
	@%p8 bra 	$L__BB0_11;
	add.s32 	%r58, %r9, %r68;
	add.s32 	%r59, %r10, %r68;
	mul.wide.s32 	%rd15, %r58, 4;
	add.s64 	%rd16, %rd2, %rd15;
	ld.global.f32 	%f90, [%rd16];
	mul.wide.s32 	%rd17, %r59, 4;
	add.s64 	%rd18, %rd1, %rd17;
	ld.global.f32 	%f91, [%rd18];
	fma.rn.f32 	%f92, %f90, %f91, %f114;
	ld.global.f32 	%f93, [%rd16+4];
	ld.global.f32 	%f94, [%rd18+4];
	fma.rn.f32 	%f95, %f93, %f94, %f92;
	ld.global.f32 	%f96, [%rd16+8];
	ld.global.f32 	%f97, [%rd18+8];
	fma.rn.f32 	%f98, %f96, %f97, %f95;
	ld.global.f32 	%f99, [%rd16+12];
	ld.global.f32 	%f100, [%rd18+12];
	fma.rn.f32 	%f114, %f99, %f100, %f98;
	add.s32 	%r68, %r68, 4;
$L__BB0_11:
	setp.eq.s32 	%p9, %r24, 0;
	@%p9 bra 	$L__BB0_14;
	add.s32 	%r72, %r68, %r10;
	add.s32 	%r71, %r68, %r9;
	neg.s32 	%r70, %r24;
$L__BB0_13:
	.pragma "nounroll";
	mul.wide.s32 	%rd19, %r72, 4;
	add.s64 	%rd20, %rd1, %rd19;
	mul.wide.s32 	%rd21, %r71, 4;
	add.s64 	%rd22, %rd2, %rd21;
	ld.global.f32 	%f101, [%rd22];
	ld.global.f32 	%f102, [%rd20];
	fma.rn.f32 	%f114, %f101, %f102, %f114;
	add.s32 	%r72, %r72, 1;
	add.s32 	%r71, %r71, 1;
	add.s32 	%r70, %r70, 1;
	setp.ne.s32 	%p10, %r70, 0;
	@%p10 bra 	$L__BB0_13;
$L__BB0_14:
	cvt.rn.f32.s32 	%f103, %r38;
	sqrt.rn.f32 	%f104, %f103;
	div.rn.f32 	%f105, %f114, %f104;
	mad.lo.s32 	%r61, %r6, %r5, %r46;
	mad.lo.s32 	%r62, %r7, %r36, %r61;
	add.s32 	%r63, %r62, %r8;
	cvta.to.global.u64 	%rd23, %rd4;
	mul.wide.s32 	%rd24, %r63, 4;
	add.s64 	%rd25, %rd23, %rd24;
	st.global.f32 	[%rd25], %f105;
$L__BB0_15:
	ret;

}
	// .globl	_ZN7cobraml7kernels14softmax_kernelEPfS1_iii
.visible .entry _ZN7cobraml7kernels14softmax_kernelEPfS1_iii(
	.param .u64 .ptr .align 1 _ZN7cobraml7kernels14softmax_kernelEPfS1_iii_param_0,
	.param .u64 .ptr .align 1 _ZN7cobraml7kernels14softmax_kernelEPfS1_iii_param_1,
	.param .u32 _ZN7cobraml7kernels14softmax_kernelEPfS1_iii_param_2,
	.param .u32 _ZN7cobraml7kernels14softmax_kernelEPfS1_iii_param_3,
	.param .u32 _ZN7cobraml7kernels14softmax_kernelEPfS1_iii_param_4
)
{
	.reg .pred 	%p<29>;
	.reg .b32 	%r<165>;
	.reg .b32 	%f<496>;
	.reg .b64 	%rd<37>;

	ld.param.u64 	%rd7, [_ZN7cobraml7kernels14softmax_kernelEPfS1_iii_param_0];
	ld.param.u64 	%rd8, [_ZN7cobraml7kernels14softmax_kernelEPfS1_iii_param_1];
	ld.param.u32 	%r57, [_ZN7cobraml7kernels14softmax_kernelEPfS1_iii_param_2];
	ld.param.u32 	%r55, [_ZN7cobraml7kernels14softmax_kernelEPfS1_iii_param_3];
	ld.param.u32 	%r56, [_ZN7cobraml7kernels14softmax_kernelEPfS1_iii_param_4];
	cvta.to.global.u64 	%rd1, %rd8;
	cvta.to.global.u64 	%rd2, %rd7;
	mov.u32 	%r58, %ctaid.x;
	mov.u32 	%r59, %ntid.x;
	mov.u32 	%r60, %tid.x;
	mad.lo.s32 	%r1, %r58, %r59, %r60;
	mul.lo.s32 	%r61, %r55, %r57;
	mul.lo.s32 	%r62, %r61, %r56;
	setp.ge.s32 	%p1, %r1, %r62;
	@%p1 bra 	$L__BB1_38;
	mul.lo.s32 	%r2, %r56, %r55;
	div.s32 	%r3, %r1, %r2;
	mul.lo.s32 	%r63, %r3, %r2;
	sub.s32 	%r64, %r1, %r63;
	div.s32 	%r4, %r64, %r55;
	mul.lo.s32 	%r65, %r4, %r55;
	sub.s32 	%r5, %r64, %r65;
	setp.lt.s32 	%p2, %r55, 1;
	mov.f32 	%f486, 0fFF800000;
	@%p2 bra 	$L__BB1_14;
	mad.lo.s32 	%r68, %r4, %r55, %r63;
	add.s32 	%r69, %r68, %r5;
	mul.lo.s32 	%r6, %r69, %r55;
	and.b32  	%r7, %r55, 15;
	setp.lt.u32 	%p3, %r55, 16;
	mov.f32 	%f486, 0fFF800000;
	mov.b32 	%r148, 0;
	@%p3 bra 	$L__BB1_5;
	and.b32  	%r148, %r55, 2147483632;
	neg.s32 	%r154, %r148;
	add.s64 	%rd3, %rd2, 32;
	mov.f32 	%f486, 0fFF800000;
	mov.u32 	%r153, %r6;
$L__BB1_4:
	.pragma "nounroll";
	mul.wide.s32 	%rd9, %r153, 4;
	add.s64 	%rd10, %rd3, %rd9;
	ld.global.f32 	%f30, [%rd10+-32];
	max.f32 	%f31, %f486, %f30;
	ld.global.f32 	%f32, [%rd10+-28];
	max.f32 	%f33, %f31, %f32;
	ld.global.f32 	%f34, [%rd10+-24];
	max.f32 	%f35, %f33, %f34;
	ld.global.f32 	%f36, [%rd10+-20];
	max.f32 	%f37, %f35, %f36;
	ld.global.f32 	%f38, [%rd10+-16];
	max.f32 	%f39, %f37, %f38;
	ld.global.f32 	%f40, [%rd10+-12];
	max.f32 	%f41, %f39, %f40;
	ld.global.f32 	%f42, [%rd10+-8];
	max.f32 	%f43, %f41, %f42;
	ld.global.f32 	%f44, [%rd10+-4];
	max.f32 	%f45, %f43, %f44;
	ld.global.f32 	%f46, [%rd10];
	max.f32 	%f47, %f45, %f46;
	ld.global.f32 	%f48, [%rd10+4];
	max.f32 	%f49, %f47, %f48;
	ld.global.f32 	%f50, [%rd10+8];
	max.f32 	%f51, %f49, %f50;
	ld.global.f32 	%f52, [%rd10+12];
	max.f32 	%f53, %f51, %f52;
	ld.global.f32 	%f54, [%rd10+16];
	max.f32 	%f55, %f53, %f54;
	ld.global.f32 	%f56, [%rd10+20];
	max.f32 	%f57, %f55, %f56;
	ld.global.f32 	%f58, [%rd10+24];
	max.f32 	%f59, %f57, %f58;
	ld.global.f32 	%f60, [%rd10+28];
	max.f32 	%f486, %f59, %f60;
	add.s32 	%r154, %r154, 16;
	add.s32 	%r153, %r153, 16;
	setp.eq.s32 	%p4, %r154, 0;
	@%p4 bra 	$L__BB1_5;
	bra.uni 	$L__BB1_4;
$L__BB1_5:
	setp.eq.s32 	%p5, %r7, 0;
	@%p5 bra 	$L__BB1_14;
	and.b32  	%r11, %r55, 7;
	setp.lt.u32 	%p6, %r7, 8;
	@%p6 bra 	$L__BB1_8;
	add.s32 	%r70, %r148, %r6;
	mul.wide.s32 	%rd11, %r70, 4;
	add.s64 	%rd12, %rd2, %rd11;
	ld.global.f32 	%f62, [%rd12];
	max.f32 	%f63, %f486, %f62;
	ld.global.f32 	%f64, [%rd12+4];
	max.f32 	%f65, %f63, %f64;
	ld.global.f32 	%f66, [%rd12+8];
	max.f32 	%f67, %f65, %f66;
	ld.global.f32 	%f68, [%rd12+12];
	max.f32 	%f69, %f67, %f68;
	ld.global.f32 	%f70, [%rd12+16];
	max.f32 	%f71, %f69, %f70;
	ld.global.f32 	%f72, [%rd12+20];
	max.f32 	%f73, %f71, %f72;
	ld.global.f32 	%f74, [%rd12+24];
	max.f32 	%f75, %f73, %f74;
	ld.global.f32 	%f76, [%rd12+28];
	max.f32 	%f486, %f75, %f76;
	add.s32 	%r148, %r148, 8;
$L__BB1_8:
	setp.eq.s32 	%p7, %r11, 0;
	@%p7 bra 	$L__BB1_14;
	and.b32  	%r14, %r55, 3;
	setp.lt.u32 	%p8, %r11, 4;
	@%p8 bra 	$L__BB1_11;
	add.s32 	%r71, %r148, %r6;
	mul.wide.s32 	%rd13, %r71, 4;
	add.s64 	%rd14, %rd2, %rd13;
	ld.global.f32 	%f78, [%rd14];
	max.f32 	%f79, %f486, %f78;
	ld.global.f32 	%f80, [%rd14+4];
	max.f32 	%f81, %f79, %f80;
	ld.global.f32 	%f82, [%rd14+8];
	max.f32 	%f83, %f81, %f82;
	ld.global.f32 	%f84, [%rd14+12];
	max.f32 	%f486, %f83, %f84;
	add.s32 	%r148, %r148, 4;
$L__BB1_11:
	setp.eq.s32 	%p9, %r14, 0;
	@%p9 bra 	$L__BB1_14;
	add.s32 	%r152, %r148, %r6;
	neg.s32 	%r151, %r14;
$L__BB1_13:
	.pragma "nounroll";
	mul.wide.s32 	%rd15, %r152, 4;
	add.s64 	%rd16, %rd2, %rd15;
	ld.global.f32 	%f85, [%rd16];
	max.f32 	%f486, %f486, %f85;
	add.s32 	%r152, %r152, 1;
	add.s32 	%r151, %r151, 1;
	setp.ne.s32 	%p10, %r151, 0;
	@%p10 bra 	$L__BB1_13;
$L__BB1_14:
	setp.lt.s32 	%p11, %r55, 1;
	mov.f32 	%f494, 0f00000000;
	@%p11 bra 	$L__BB1_26;
	mad.lo.s32 	%r74, %r4, %r55, %r63;
	add.s32 	%r75, %r74, %r5;
	mul.lo.s32 	%r23, %r75, %r55;
	and.b32  	%r24, %r55, 7;
	setp.lt.u32 	%p12, %r55, 8;
	mov.f32 	%f494, 0f00000000;
	mov.b32 	%r155, 0;
	@%p12 bra 	$L__BB1_18;
	and.b32  	%r155, %r55, 2147483640;
	neg.s32 	%r159, %r155;
	add.s64 	%rd4, %rd2, 16;
	mov.f32 	%f494, 0f00000000;
	mov.u32 	%r158, %r23;
$L__BB1_17:
	.pragma "nounroll";
	mul.wide.s32 	%rd17, %r158, 4;
	add.s64 	%rd18, %rd4, %rd17;
	ld.global.f32 	%f90, [%rd18+-16];
	sub.f32 	%f91, %f90, %f486;
	fma.rn.f32 	%f92, %f91, 0f3BBB989D, 0f3F000000;
	cvt.sat.f32.f32 	%f93, %f92;
	mov.f32 	%f94, 0f4B400001;
	mov.f32 	%f95, 0f437C0000;
	fma.rm.f32 	%f96, %f93, %f95, %f94;
	add.f32 	%f97, %f96, 0fCB40007F;
	neg.f32 	%f98, %f97;
	fma.rn.f32 	%f99, %f91, 0f3FB8AA3B, %f98;
	fma.rn.f32 	%f100, %f91, 0f32A57060, %f99;
	mov.b32 	%r76, %f96;
	shl.b32 	%r77, %r76, 23;
	mov.b32 	%f101, %r77;
	ex2.approx.ftz.f32 	%f102, %f100;
	fma.rn.f32 	%f103, %f102, %f101, %f494;
	ld.global.f32 	%f104, [%rd18+-12];
	sub.f32 	%f105, %f104, %f486;
	fma.rn.f32 	%f106, %f105, 0f3BBB989D, 0f3F000000;
	cvt.sat.f32.f32 	%f107, %f106;
	fma.rm.f32 	%f108, %f107, %f95, %f94;
	add.f32 	%f109, %f108, 0fCB40007F;
	neg.f32 	%f110, %f109;
	fma.rn.f32 	%f111, %f105, 0f3FB8AA3B, %f110;
	fma.rn.f32 	%f112, %f105, 0f32A57060, %f111;
	mov.b32 	%r78, %f108;
	shl.b32 	%r79, %r78, 23;
	mov.b32 	%f113, %r79;
	ex2.approx.ftz.f32 	%f114, %f112;
	fma.rn.f32 	%f115, %f114, %f113, %f103;
	ld.global.f32 	%f116, [%rd18+-8];
	sub.f32 	%f117, %f116, %f486;
	fma.rn.f32 	%f118, %f117, 0f3BBB989D, 0f3F000000;
	cvt.sat.f32.f32 	%f119, %f118;
	fma.rm.f32 	%f120, %f119, %f95, %f94;
	add.f32 	%f121, %f120, 0fCB40007F;
	neg.f32 	%f122, %f121;
	fma.rn.f32 	%f123, %f117, 0f3FB8AA3B, %f122;
	fma.rn.f32 	%f124, %f117, 0f32A57060, %f123;
	mov.b32 	%r80, %f120;
	shl.b32 	%r81, %r80, 23;
	mov.b32 	%f125, %r81;
	ex2.approx.ftz.f32 	%f126, %f124;
	fma.rn.f32 	%f127, %f126, %f125, %f115;
	ld.global.f32 	%f128, [%rd18+-4];
	sub.f32 	%f129, %f128, %f486;
	fma.rn.f32 	%f130, %f129, 0f3BBB989D, 0f3F000000;
	cvt.sat.f32.f32 	%f131, %f130;
	fma.rm.f32 	%f132, %f131, %f95, %f94;
	add.f32 	%f133, %f132, 0fCB40007F;
	neg.f32 	%f134, %f133;
	fma.rn.f32 	%f135, %f129, 0f3FB8AA3B, %f134;
	fma.rn.f32 	%f136, %f129, 0f32A57060, %f135;
	mov.b32 	%r82, %f132;
	shl.b32 	%r83, %r82, 23;
	mov.b32 	%f137, %r83;
	ex2.approx.ftz.f32 	%f138, %f136;
	fma.rn.f32 	%f139, %f138, %f137, %f127;
	ld.global.f32 	%f140, [%rd18];
	sub.f32 	%f141, %f140, %f486;
	fma.rn.f32 	%f142, %f141, 0f3BBB989D, 0f3F000000;
	cvt.sat.f32.f32 	%f143, %f142;
	fma.rm.f32 	%f144, %f143, %f95, %f94;
	add.f32 	%f145, %f144, 0fCB40007F;
	neg.f32 	%f146, %f145;
	fma.rn.f32 	%f147, %f141, 0f3FB8AA3B, %f146;
	fma.rn.f32 	%f148, %f141, 0f32A57060, %f147;
	mov.b32 	%r84, %f144;
	shl.b32 	%r85, %r84, 23;
	mov.b32 	%f149, %r85;
	ex2.approx.ftz.f32 	%f150, %f148;
	fma.rn.f32 	%f151, %f150, %f149, %f139;
	ld.global.f32 	%f152, [%rd18+4];
	sub.f32 	%f153, %f152, %f486;
	fma.rn.f32 	%f154, %f153, 0f3BBB989D, 0f3F000000;
	cvt.sat.f32.f32 	%f155, %f154;
	fma.rm.f32 	%f156, %f155, %f95, %f94;
	add.f32 	%f157, %f156, 0fCB40007F;
	neg.f32 	%f158, %f157;
	fma.rn.f32 	%f159, %f153, 0f3FB8AA3B, %f158;
	fma.rn.f32 	%f160, %f153, 0f32A57060, %f159;
	mov.b32 	%r86, %f156;
	shl.b32 	%r87, %r86, 23;
	mov.b32 	%f161, %r87;
	ex2.approx.ftz.f32 	%f162, %f160;
	fma.rn.f32 	%f163, %f162, %f161, %f151;
	ld.global.f32 	%f164, [%rd18+8];
	sub.f32 	%f165, %f164, %f486;
	fma.rn.f32 	%f166, %f165, 0f3BBB989D, 0f3F000000;
	cvt.sat.f32.f32 	%f167, %f166;
	fma.rm.f32 	%f168, %f167, %f95, %f94;
	add.f32 	%f169, %f168, 0fCB40007F;
	neg.f32 	%f170, %f169;
	fma.rn.f32 	%f171, %f165, 0f3FB8AA3B, %f170;
	fma.rn.f32 	%f172, %f165, 0f32A57060, %f171;
	mov.b32 	%r88, %f168;
	shl.b32 	%r89, %r88, 23;
	mov.b32 	%f173, %r89;
	ex2.approx.ftz.f32 	%f174, %f172;
	fma.rn.f32 	%f175, %f174, %f173, %f163;
	ld.global.f32 	%f176, [%rd18+12];
	sub.f32 	%f177, %f176, %f486;
	fma.rn.f32 	%f178, %f177, 0f3BBB989D, 0f3F000000;
	cvt.sat.f32.f32 	%f179, %f178;
	fma.rm.f32 	%f180, %f179, %f95, %f94;
	add.f32 	%f181, %f180, 0fCB40007F;
	neg.f32 	%f182, %f181;
	fma.rn.f32 	%f183, %f177, 0f3FB8AA3B, %f182;
	fma.rn.f32 	%f184, %f177, 0f32A57060, %f183;
	mov.b32 	%r90, %f180;
	shl.b32 	%r91, %r90, 23;
	mov.b32 	%f185, %r91;
	ex2.approx.ftz.f32 	%f186, %f184;
	fma.rn.f32 	%f494, %f186, %f185, %f175;
	add.s32 	%r159, %r159, 8;
	add.s32 	%r158, %r158, 8;
	setp.eq.s32 	%p13, %r159, 0;
	@%p13 bra 	$L__BB1_18;
	bra.uni 	$L__BB1_17;
$L__BB1_18:
	setp.eq.s32 	%p14, %r24, 0;
	@%p14 bra 	$L__BB1_26;
	and.b32  	%r32, %r55, 3;
	setp.lt.u32 	%p15, %r24, 4;
	@%p15 bra 	$L__BB1_21;
	add.s32 	%r92, %r155, %r23;
	mul.wide.s32 	%rd19, %r92, 4;
	add.s64 	%rd20, %rd2, %rd19;
	ld.global.f32 	%f188, [%rd20];
	sub.f32 	%f189, %f188, %f486;
	fma.rn.f32 	%f190, %f189, 0f3BBB989D, 0f3F000000;
	cvt.sat.f32.f32 	%f191, %f190;
	mov.f32 	%f192, 0f4B400001;
	mov.f32 	%f193, 0f437C0000;
	fma.rm.f32 	%f194, %f191, %f193, %f192;
	add.f32 	%f195, %f194, 0fCB40007F;
	neg.f32 	%f196, %f195;
	fma.rn.f32 	%f197, %f189, 0f3FB8AA3B, %f196;
	fma.rn.f32 	%f198, %f189, 0f32A57060, %f197;
	mov.b32 	%r93, %f194;
	shl.b32 	%r94, %r93, 23;
	mov.b32 	%f199, %r94;
	ex2.approx.ftz.f32 	%f200, %f198;
	fma.rn.f32 	%f201, %f200, %f199, %f494;
	ld.global.f32 	%f202, [%rd20+4];
	sub.f32 	%f203, %f202, %f486;
	fma.rn.f32 	%f204, %f203, 0f3BBB989D, 0f3F000000;
	cvt.sat.f32.f32 	%f205, %f204;
	fma.rm.f32 	%f206, %f205, %f193, %f192;
	add.f32 	%f207, %f206, 0fCB40007F;
	neg.f32 	%f208, %f207;
	fma.rn.f32 	%f209, %f203, 0f3FB8AA3B, %f208;
	fma.rn.f32 	%f210, %f203, 0f32A57060, %f209;
	mov.b32 	%r95, %f206;
	shl.b32 	%r96, %r95, 23;
	mov.b32 	%f211, %r96;
	ex2.approx.ftz.f32 	%f212, %f210;
	fma.rn.f32 	%f213, %f212, %f211, %f201;
	ld.global.f32 	%f214, [%rd20+8];
	sub.f32 	%f215, %f214, %f486;
	fma.rn.f32 	%f216, %f215, 0f3BBB989D, 0f3F000000;
	cvt.sat.f32.f32 	%f217, %f216;
	fma.rm.f32 	%f218, %f217, %f193, %f192;
	add.f32 	%f219, %f218, 0fCB40007F;
	neg.f32 	%f220, %f219;
	fma.rn.f32 	%f221, %f215, 0f3FB8AA3B, %f220;
	fma.rn.f32 	%f222, %f215, 0f32A57060, %f221;
	mov.b32 	%r97, %f218;
	shl.b32 	%r98, %r97, 23;
	mov.b32 	%f223, %r98;
	ex2.approx.ftz.f32 	%f224, %f222;
	fma.rn.f32 	%f225, %f224, %f223, %f213;
	ld.global.f32 	%f226, [%rd20+12];
	sub.f32 	%f227, %f226, %f486;
	fma.rn.f32 	%f228, %f227, 0f3BBB989D, 0f3F000000;
	cvt.sat.f32.f32 	%f229, %f228;
	fma.rm.f32 	%f230, %f229, %f193, %f192;
	add.f32 	%f231, %f230, 0fCB40007F;
	neg.f32 	%f232, %f231;
	fma.rn.f32 	%f233, %f227, 0f3FB8AA3B, %f232;
	fma.rn.f32 	%f234, %f227, 0f32A57060, %f233;
	mov.b32 	%r99, %f230;
	shl.b32 	%r100, %r99, 23;
	mov.b32 	%f235, %r100;
	ex2.approx.ftz.f32 	%f236, %f234;
	fma.rn.f32 	%f494, %f236, %f235, %f225;
	add.s32 	%r155, %r155, 4;
$L__BB1_21:
	setp.eq.s32 	%p16, %r32, 0;
	@%p16 bra 	$L__BB1_26;
	setp.eq.s32 	%p17, %r32, 1;
	@%p17 bra 	$L__BB1_24;
	add.s32 	%r101, %r155, %r23;
	mul.wide.s32 	%rd21, %r101, 4;
	add.s64 	%rd22, %rd2, %rd21;
	ld.global.f32 	%f238, [%rd22];
	sub.f32 	%f239, %f238, %f486;
	fma.rn.f32 	%f240, %f239, 0f3BBB989D, 0f3F000000;
	cvt.sat.f32.f32 	%f241, %f240;
	mov.f32 	%f242, 0f4B400001;
	mov.f32 	%f243, 0f437C0000;
	fma.rm.f32 	%f244, %f241, %f243, %f242;
	add.f32 	%f245, %f244, 0fCB40007F;
	neg.f32 	%f246, %f245;
	fma.rn.f32 	%f247, %f239, 0f3FB8AA3B, %f246;
	fma.rn.f32 	%f248, %f239, 0f32A57060, %f247;
	mov.b32 	%r102, %f244;
	shl.b32 	%r103, %r102, 23;
	mov.b32 	%f249, %r103;
	ex2.approx.ftz.f32 	%f250, %f248;
	fma.rn.f32 	%f251, %f250, %f249, %f494;
	ld.global.f32 	%f252, [%rd22+4];
	sub.f32 	%f253, %f252, %f486;
	fma.rn.f32 	%f254, %f253, 0f3BBB989D, 0f3F000000;
	cvt.sat.f32.f32 	%f255, %f254;
	fma.rm.f32 	%f256, %f255, %f243, %f242;
	add.f32 	%f257, %f256, 0fCB40007F;
	neg.f32 	%f258, %f257;
	fma.rn.f32 	%f259, %f253, 0f3FB8AA3B, %f258;
	fma.rn.f32 	%f260, %f253, 0f32A57060, %f259;
	mov.b32 	%r104, %f256;
	shl.b32 	%r105, %r104, 23;
	mov.b32 	%f261, %r105;
	ex2.approx.ftz.f32 	%f262, %f260;
	fma.rn.f32 	%f494, %f262, %f261, %f251;
	add.s32 	%r155, %r155, 2;
$L__BB1_24:
	and.b32  	%r106, %r55, 1;
	setp.eq.b32 	%p18, %r106, 1;
	not.pred 	%p19, %p18;
	@%p19 bra 	$L__BB1_26;
	add.s32 	%r107, %r155, %r23;
	mul.wide.s32 	%rd23, %r107, 4;
	add.s64 	%rd24, %rd2, %rd23;
	ld.global.f32 	%f263, [%rd24];
	sub.f32 	%f264, %f263, %f486;
	fma.rn.f32 	%f265, %f264, 0f3BBB989D, 0f3F000000;
	cvt.sat.f32.f32 	%f266, %f265;
	mov.f32 	%f267, 0f4B400001;
	mov.f32 	%f268, 0f437C0000;
	fma.rm.f32 	%f269, %f266, %f268, %f267;
	add.f32 	%f270, %f269, 0fCB40007F;
	neg.f32 	%f271, %f270;
	fma.rn.f32 	%f272, %f264, 0f3FB8AA3B, %f271;
	fma.rn.f32 	%f273, %f264, 0f32A57060, %f272;
	mov.b32 	%r108, %f269;
	shl.b32 	%r109, %r108, 23;
	mov.b32 	%f274, %r109;
	ex2.approx.ftz.f32 	%f275, %f273;
	fma.rn.f32 	%f494, %f275, %f274, %f494;
$L__BB1_26:
	setp.lt.s32 	%p20, %r55, 1;
	@%p20 bra 	$L__BB1_38;
	mad.lo.s32 	%r112, %r4, %r55, %r63;
	add.s32 	%r113, %r112, %r5;
	mul.lo.s32 	%r37, %r113, %r55;
	and.b32  	%r38, %r55, 7;
	setp.lt.u32 	%p21, %r55, 8;
	mov.b32 	%r162, 0;
	@%p21 bra 	$L__BB1_30;
	and.b32  	%r162, %r55, 2147483640;
	neg.s32 	%r161, %r162;
	add.s64 	%rd5, %rd2, 16;
	add.s64 	%rd6, %rd1, 16;
	mov.u32 	%r160, %r37;
$L__BB1_29:
	.pragma "nounroll";
	mul.wide.s32 	%rd25, %r160, 4;
	add.s64 	%rd26, %rd5, %rd25;
	add.s64 	%rd27, %rd6, %rd25;
	ld.global.f32 	%f276, [%rd26+-16];
	sub.f32 	%f277, %f276, %f486;
	fma.rn.f32 	%f278, %f277, 0f3BBB989D, 0f3F000000;
	cvt.sat.f32.f32 	%f279, %f278;
	mov.f32 	%f280, 0f4B400001;
	mov.f32 	%f281, 0f437C0000;
	fma.rm.f32 	%f282, %f279, %f281, %f280;
	add.f32 	%f283, %f282, 0fCB40007F;
	neg.f32 	%f284, %f283;
	fma.rn.f32 	%f285, %f277, 0f3FB8AA3B, %f284;
	fma.rn.f32 	%f286, %f277, 0f32A57060, %f285;
	mov.b32 	%r114, %f282;
	shl.b32 	%r115, %r114, 23;
	mov.b32 	%f287, %r115;
	ex2.approx.ftz.f32 	%f288, %f286;
	mul.f32 	%f289, %f288, %f287;
	div.rn.f32 	%f290, %f289, %f494;
	st.global.f32 	[%rd27+-16], %f290;
	ld.global.f32 	%f291, [%rd26+-12];
	sub.f32 	%f292, %f291, %f486;
	fma.rn.f32 	%f293, %f292, 0f3BBB989D, 0f3F000000;
	cvt.sat.f32.f32 	%f294, %f293;
	fma.rm.f32 	%f295, %f294, %f281, %f280;
	add.f32 	%f296, %f295, 0fCB40007F;
	neg.f32 	%f297, %f296;
	fma.rn.f32 	%f298, %f292, 0f3FB8AA3B, %f297;
	fma.rn.f32 	%f299, %f292, 0f32A57060, %f298;
	mov.b32 	%r116, %f295;
	shl.b32 	%r117, %r116, 23;
	mov.b32 	%f300, %r117;
	ex2.approx.ftz.f32 	%f301, %f299;
	mul.f32 	%f302, %f301, %f300;
	div.rn.f32 	%f303, %f302, %f494;
	st.global.f32 	[%rd27+-12], %f303;
	ld.global.f32 	%f304, [%rd26+-8];
	sub.f32 	%f305, %f304, %f486;
	fma.rn.f32 	%f306, %f305, 0f3BBB989D, 0f3F000000;
	cvt.sat.f32.f32 	%f307, %f306;
	fma.rm.f32 	%f308, %f307, %f281, %f280;
	add.f32 	%f309, %f308, 0fCB40007F;
	neg.f32 	%f310, %f309;
	fma.rn.f32 	%f311, %f305, 0f3FB8AA3B, %f310;
	fma.rn.f32 	%f312, %f305, 0f32A57060, %f311;
	mov.b32 	%r118, %f308;
	shl.b32 	%r119, %r118, 23;
	mov.b32 	%f313, %r119;
	ex2.approx.ftz.f32 	%f314, %f312;
	mul.f32 	%f315, %f314, %f313;
	div.rn.f32 	%f316, %f315, %f494;
	st.global.f32 	[%rd27+-8], %f316;
	ld.global.f32 	%f317, [%rd26+-4];
	sub.f32 	%f318, %f317, %f486;
	fma.rn.f32 	%f319, %f318, 0f3BBB989D, 0f3F000000;
	cvt.sat.f32.f32 	%f320, %f319;
	fma.rm.f32 	%f321, %f320, %f281, %f280;
	add.f32 	%f322, %f321, 0fCB40007F;
	neg.f32 	%f323, %f322;
	fma.rn.f32 	%f324, %f318, 0f3FB8AA3B, %f323;
	fma.rn.f32 	%f325, %f318, 0f32A57060, %f324;
	mov.b32 	%r120, %f321;
	shl.b32 	%r121, %r120, 23;
	mov.b32 	%f326, %r121;
	ex2.approx.ftz.f32 	%f327, %f325;
	mul.f32 	%f328, %f327, %f326;
	div.rn.f32 	%f329, %f328, %f494;
	st.global.f32 	[%rd27+-4], %f329;
	ld.global.f32 	%f330, [%rd26];
	sub.f32 	%f331, %f330, %f486;
	fma.rn.f32 	%f332, %f331, 0f3BBB989D, 0f3F000000;
	cvt.sat.f32.f32 	%f333, %f332;
	fma.rm.f32 	%f334, %f333, %f281, %f280;
	add.f32 	%f335, %f334, 0fCB40007F;
	neg.f32 	%f336, %f335;
	fma.rn.f32 	%f337, %f331, 0f3FB8AA3B, %f336;
	fma.rn.f32 	%f338, %f331, 0f32A57060, %f337;
	mov.b32 	%r122, %f334;
	shl.b32 	%r123, %r122, 23;
	mov.b32 	%f339, %r123;
	ex2.approx.ftz.f32 	%f340, %f338;
	mul.f32 	%f341, %f340, %f339;
	div.rn.f32 	%f342, %f341, %f494;
	st.global.f32 	[%rd27], %f342;
	ld.global.f32 	%f343, [%rd26+4];
	sub.f32 	%f344, %f343, %f486;
	fma.rn.f32 	%f345, %f344, 0f3BBB989D, 0f3F000000;
	cvt.sat.f32.f32 	%f346, %f345;
	fma.rm.f32 	%f347, %f346, %f281, %f280;
	add.f32 	%f348, %f347, 0fCB40007F;
	neg.f32 	%f349, %f348;
	fma.rn.f32 	%f350, %f344, 0f3FB8AA3B, %f349;
	fma.rn.f32 	%f351, %f344, 0f32A57060, %f350;
	mov.b32 	%r124, %f347;
	shl.b32 	%r125, %r124, 23;
	mov.b32 	%f352, %r125;
	ex2.approx.ftz.f32 	%f353, %f351;
	mul.f32 	%f354, %f353, %f352;
	div.rn.f32 	%f355, %f354, %f494;
	st.global.f32 	[%rd27+4], %f355;
	ld.global.f32 	%f356, [%rd26+8];
	sub.f32 	%f357, %f356, %f486;
	fma.rn.f32 	%f358, %f357, 0f3BBB989D, 0f3F000000;
	cvt.sat.f32.f32 	%f359, %f358;
	fma.rm.f32 	%f360, %f359, %f281, %f280;
	add.f32 	%f361, %f360, 0fCB40007F;
	neg.f32 	%f362, %f361;
	fma.rn.f32 	%f363, %f357, 0f3FB8AA3B, %f362;
	fma.rn.f32 	%f364, %f357, 0f32A57060, %f363;
	mov.b32 	%r126, %f360;
	shl.b32 	%r127, %r126, 23;
	mov.b32 	%f365, %r127;
	ex2.approx.ftz.f32 	%f366, %f364;
	mul.f32 	%f367, %f366, %f365;
	div.rn.f32 	%f368, %f367, %f494;
	st.global.f32 	[%rd27+8], %f368;
	ld.global.f32 	%f369, [%rd26+12];
	sub.f32 	%f370, %f369, %f486;
	fma.rn.f32 	%f371, %f370, 0f3BBB989D, 0f3F000000;
	cvt.sat.f32.f32 	%f372, %f371;
	fma.rm.f32 	%f373, %f372, %f281, %f280;
	add.f32 	%f374, %f373, 0fCB40007F;
	neg.f32 	%f375, %f374;
	fma.rn.f32 	%f376, %f370, 0f3FB8AA3B, %f375;
	fma.rn.f32 	%f377, %f370, 0f32A57060, %f376;
	mov.b32 	%r128, %f373;
	shl.b32 	%r129, %r128, 23;
	mov.b32 	%f378, %r129;
	ex2.approx.ftz.f32 	%f379, %f377;
	mul.f32 	%f380, %f379, %f378;
	div.rn.f32 	%f381, %f380, %f494;
	st.global.f32 	[%rd27+12], %f381;
	add.s32 	%r161, %r161, 8;
	add.s32 	%r160, %r160, 8;
	setp.ne.s32 	%p22, %r161, 0;
	@%p22 bra 	$L__BB1_29;
$L__BB1_30:
	setp.eq.s32 	%p23, %r38, 0;
	@%p23 bra 	$L__BB1_38;
	and.b32  	%r50, %r55, 3;
	setp.lt.u32 	%p24, %r38, 4;
	@%p24 bra 	$L__BB1_33;
	add.s32 	%r130, %r162, %r37;
	mul.wide.s32 	%rd28, %r130, 4;
	add.s64 	%rd29, %rd2, %rd28;
	ld.global.f32 	%f382, [%rd29];
	sub.f32 	%f383, %f382, %f486;
	fma.rn.f32 	%f384, %f383, 0f3BBB989D, 0f3F000000;
	cvt.sat.f32.f32 	%f385, %f384;
	mov.f32 	%f386, 0f4B400001;
	mov.f32 	%f387, 0f437C0000;
	fma.rm.f32 	%f388, %f385, %f387, %f386;
	add.f32 	%f389, %f388, 0fCB40007F;
	neg.f32 	%f390, %f389;
	fma.rn.f32 	%f391, %f383, 0f3FB8AA3B, %f390;
	fma.rn.f32 	%f392, %f383, 0f32A57060, %f391;
	mov.b32 	%r131, %f388;
	shl.b32 	%r132, %r131, 23;
	mov.b32 	%f393, %r132;
	ex2.approx.ftz.f32 	%f394, %f392;
	mul.f32 	%f395, %f394, %f393;
	div.rn.f32 	%f396, %f395, %f494;
	add.s64 	%rd30, %rd1, %rd28;
	st.global.f32 	[%rd30], %f396;
	ld.global.f32 	%f397, [%rd29+4];
	sub.f32 	%f398, %f397, %f486;
	fma.rn.f32 	%f399, %f398, 0f3BBB989D, 0f3F000000;
	cvt.sat.f32.f32 	%f400, %f399;
	fma.rm.f32 	%f401, %f400, %f387, %f386;
	add.f32 	%f402, %f401, 0fCB40007F;
	neg.f32 	%f403, %f402;
	fma.rn.f32 	%f404, %f398, 0f3FB8AA3B, %f403;
	fma.rn.f32 	%f405, %f398, 0f32A57060, %f404;
	mov.b32 	%r133, %f401;
	shl.b32 	%r134, %r133, 23;
	mov.b32 	%f406, %r134;
	ex2.approx.ftz.f32 	%f407, %f405;
	mul.f32 	%f408, %f407, %f406;
	div.rn.f32 	%f409, %f408, %f494;
	st.global.f32 	[%rd30+4], %f409;
	ld.global.f32 	%f410, [%rd29+8];
	sub.f32 	%f411, %f410, %f486;
	fma.rn.f32 	%f412, %f411, 0f3BBB989D, 0f3F000000;
	cvt.sat.f32.f32 	%f413, %f412;
	fma.rm.f32 	%f414, %f413, %f387, %f386;
	add.f32 	%f415, %f414, 0fCB40007F;
	neg.f32 	%f416, %f415;
	fma.rn.f32 	%f417, %f411, 0f3FB8AA3B, %f416;
	fma.rn.f32 	%f418, %f411, 0f32A57060, %f417;
	mov.b32 	%r135, %f414;
	shl.b32 	%r136, %r135, 23;
	mov.b32 	%f419, %r136;
	ex2.approx.ftz.f32 	%f420, %f418;
	mul.f32 	%f421, %f420, %f419;
	div.rn.f32 	%f422, %f421, %f494;
	st.global.f32 	[%rd30+8], %f422;
	ld.global.f32 	%f423, [%rd29+12];
	sub.f32 	%f424, %f423, %f486;
	fma.rn.f32 	%f425, %f424, 0f3BBB989D, 0f3F000000;
	cvt.sat.f32.f32 	%f426, %f425;
	fma.rm.f32 	%f427, %f426, %f387, %f386;
	add.f32 	%f428, %f427, 0fCB40007F;
	neg.f32 	%f429, %f428;
	fma.rn.f32 	%f430, %f424, 0f3FB8AA3B, %f429;
	fma.rn.f32 	%f431, %f424, 0f32A57060, %f430;
	mov.b32 	%r137, %f427;
	shl.b32 	%r138, %r137, 23;
	mov.b32 	%f432, %r138;
	ex2.approx.ftz.f32 	%f433, %f431;
	mul.f32 	%f434, %f433, %f432;
	div.rn.f32 	%f435, %f434, %f494;
	st.global.f32 	[%rd30+12], %f435;
	add.s32 	%r162, %r162, 4;
$L__BB1_33:
	setp.eq.s32 	%p25, %r50, 0;
	@%p25 bra 	$L__BB1_38;
	setp.eq.s32 	%p26, %r50, 1;
	@%p26 bra 	$L__BB1_36;
	add.s32 	%r139, %r162, %r37;
	mul.wide.s32 	%rd31, %r139, 4;
	add.s64 	%rd32, %rd2, %rd31;
	ld.global.f32 	%f436, [%rd32];
	sub.f32 	%f437, %f436, %f486;
	fma.rn.f32 	%f438, %f437, 0f3BBB989D, 0f3F000000;
	cvt.sat.f32.f32 	%f439, %f438;
	mov.f32 	%f440, 0f4B400001;
	mov.f32 	%f441, 0f437C0000;
	fma.rm.f32 	%f442, %f439, %f441, %f440;
	add.f32 	%f443, %f442, 0fCB40007F;
	neg.f32 	%f444, %f443;
	fma.rn.f32 	%f445, %f437, 0f3FB8AA3B, %f444;
	fma.rn.f32 	%f446, %f437, 0f32A57060, %f445;
	mov.b32 	%r140, %f442;
	shl.b32 	%r141, %r140, 23;
	mov.b32 	%f447, %r141;
	ex2.approx.ftz.f32 	%f448, %f446;
	mul.f32 	%f449, %f448, %f447;
	div.rn.f32 	%f450, %f449, %f494;
	add.s64 	%rd33, %rd1, %rd31;
	st.global.f32 	[%rd33], %f450;
	ld.global.f32 	%f451, [%rd32+4];
	sub.f32 	%f452, %f451, %f486;
	fma.rn.f32 	%f453, %f452, 0f3BBB989D, 0f3F000000;
	cvt.sat.f32.f32 	%f454, %f453;
	fma.rm.f32 	%f455, %f454, %f441, %f440;
	add.f32 	%f456, %f455, 0fCB40007F;
	neg.f32 	%f457, %f456;
	fma.rn.f32 	%f458, %f452, 0f3FB8AA3B, %f457;
	fma.rn.f32 	%f459, %f452, 0f32A57060, %f458;
	mov.b32 	%r142, %f455;
	shl.b32 	%r143, %r142, 23;
	mov.b32 	%f460, %r143;
	ex2.approx.ftz.f32 	%f461, %f459;
	mul.f32 	%f462, %f461, %f460;
	div.rn.f32 	%f463, %f462, %f494;
	st.global.f32 	[%rd33+4], %f463;
	add.s32 	%r162, %r162, 2;
$L__BB1_36:
	and.b32  	%r144, %r55, 1;
	setp.eq.b32 	%p27, %r144, 1;
	not.pred 	%p28, %p27;
	@%p28 bra 	$L__BB1_38;
	add.s32 	%r145, %r162, %r37;
	mul.wide.s32 	%rd34, %r145, 4;
	add.s64 	%rd35, %rd2, %rd34;
	ld.global.f32 	%f464, [%rd35];
	sub.f32 	%f465, %f464, %f486;
	fma.rn.f32 	%f466, %f465, 0f3BBB989D, 0f3F000000;
	cvt.sat.f32.f32 	%f467, %f466;
	mov.f32 	%f468, 0f4B400001;
	mov.f32 	%f469, 0f437C0000;
	fma.rm.f32 	%f470, %f467, %f469, %f468;
	add.f32 	%f471, %f470, 0fCB40007F;
	neg.f32 	%f472, %f471;
	fma.rn.f32 	%f473, %f465, 0f3FB8AA3B, %f472;
	fma.rn.f32 	%f474, %f465, 0f32A57060, %f473;
	mov.b32 	%r146, %f470;
	shl.b32 	%r147, %r146, 23;
	mov.b32 	%f475, %r147;
	ex2.approx.ftz.f32 	%f476, %f474;
	mul.f32 	%f477, %f476, %f475;
	div.rn.f32 	%f478, %f477, %f494;
	add.s64 	%rd36, %rd1, %rd34;
	st.global.f32 	[%rd36], %f478;
$L__BB1_38:
	ret;

}
	// .globl	_ZN7cobraml7kernels9pv_kernelEPfS1_S1_iiii
.visible .entry _ZN7cobraml7kernels9pv_kernelEPfS1_S1_iiii(
	.param .u64 .ptr .align 1 _ZN7cobraml7kernels9pv_kernelEPfS1_S1_iiii_param_0,
	.param .u64 .ptr .align 1 _ZN7cobraml7kernels9pv_kernelEPfS1_S1_iiii_param_1,
	.param .u64 .ptr .align 1 _ZN7cobraml7kernels9pv_kernelEPfS1_S1_iiii_param_2,
	.param .u32 _ZN7cobraml7kernels9pv_kernelEPfS1_S1_iiii_param_3,
	.param .u32 _ZN7cobraml7kernels9pv_kernelEPfS1_S1_iiii_param_4,
	.param .u32 _ZN7cobraml7kernels9pv_kernelEPfS1_S1_iiii_param_5,
	.param .u32 _ZN7cobraml7kernels9pv_kernelEPfS1_S1_iiii_param_6
)
{
	.reg .pred 	%p<11>;
	.reg .b32 	%r<120>;
	.reg .b32 	%f<68>;
	.reg .b64 	%rd<48>;

	ld.param.u64 	%rd4, [_ZN7cobraml7kernels9pv_kernelEPfS1_S1_iiii_param_0];
	ld.param.u64 	%rd5, [_ZN7cobraml7kernels9pv_kernelEPfS1_S1_iiii_param_1];
	ld.param.u32 	%r52, [_ZN7cobraml7kernels9pv_kernelEPfS1_S1_iiii_param_3];
	ld.param.u32 	%r49, [_ZN7cobraml7kernels9pv_kernelEPfS1_S1_iiii_param_4];
	ld.param.u32 	%r50, [_ZN7cobraml7kernels9pv_kernelEPfS1_S1_iiii_param_5];
	ld.param.u32 	%r51, [_ZN7cobraml7kernels9pv_kernelEPfS1_S1_iiii_param_6];
	cvta.to.global.u64 	%rd1, %rd5;
	cvta.to.global.u64 	%rd2, %rd4;
	mov.u32 	%r53, %ctaid.x;
	mov.u32 	%r54, %ntid.x;
	mov.u32 	%r55, %tid.x;
	mad.lo.s32 	%r1, %r53, %r54, %r55;
	mul.lo.s32 	%r56, %r49, %r52;
	mul.lo.s32 	%r57, %r56, %r50;
	mul.lo.s32 	%r58, %r57, %r51;
	setp.ge.s32 	%p1, %r1, %r58;
	@%p1 bra 	$L__BB2_14;
	mul.lo.s32 	%r2, %r50, %r49;
	mul.lo.s32 	%r3, %r2, %r51;
	div.s32 	%r4, %r1, %r3;
	mul.lo.s32 	%r59, %r4, %r3;
	sub.s32 	%r60, %r1, %r59;
	mul.lo.s32 	%r61, %r51, %r49;
	div.s32 	%r5, %r60, %r61;
	mul.lo.s32 	%r62, %r5, %r61;
	sub.s32 	%r63, %r60, %r62;
	div.s32 	%r6, %r63, %r51;
	mul.lo.s32 	%r64, %r6, %r51;
	sub.s32 	%r7, %r63, %r64;
	setp.lt.s32 	%p2, %r49, 1;
	mov.f32 	%f67, 0f00000000;
	@%p2 bra 	$L__BB2_13;
	mul.lo.s32 	%r8, %r4, %r2;
	mad.lo.s32 	%r66, %r5, %r49, %r8;
	add.s32 	%r67, %r66, %r6;
	mul.lo.s32 	%r9, %r67, %r49;
	setp.lt.u32 	%p3, %r49, 8;
	mov.f32 	%f67, 0f00000000;
	mov.b32 	%r118, 0;
	@%p3 bra 	$L__BB2_5;
	and.b32  	%r68, %r49, 2147483640;
	neg.s32 	%r116, %r68;
	add.s32 	%r69, %r5, %r8;
	mad.lo.s32 	%r115, %r51, %r69, %r7;
	mul.lo.s32 	%r70, %r51, %r50;
	shl.b32 	%r12, %r70, 3;
	mul.lo.s32 	%r71, %r4, %r49;
	add.s32 	%r72, %r71, 7;
	mad.lo.s32 	%r73, %r50, %r72, %r5;
	mad.lo.s32 	%r114, %r51, %r73, %r7;
	add.s32 	%r74, %r71, 6;
	mad.lo.s32 	%r75, %r50, %r74, %r5;
	mad.lo.s32 	%r113, %r51, %r75, %r7;
	add.s32 	%r76, %r71, 5;
	mad.lo.s32 	%r77, %r50, %r76, %r5;
	mad.lo.s32 	%r112, %r51, %r77, %r7;
	add.s32 	%r78, %r71, 4;
	mad.lo.s32 	%r79, %r50, %r78, %r5;
	mad.lo.s32 	%r111, %r51, %r79, %r7;
	add.s32 	%r80, %r71, 3;
	mad.lo.s32 	%r81, %r50, %r80, %r5;
	mad.lo.s32 	%r110, %r51, %r81, %r7;
	add.s32 	%r82, %r71, 2;
	mad.lo.s32 	%r83, %r50, %r82, %r5;
	mad.lo.s32 	%r109, %r51, %r83, %r7;
	mad.lo.s32 	%r84, %r50, %r71, %r50;
	add.s32 	%r85, %r5, %r84;
	mad.lo.s32 	%r107, %r51, %r85, %r7;
	mov.f32 	%f67, 0f00000000;
	mov.u32 	%r108, %r9;
$L__BB2_4:
	.pragma "nounroll";
	and.b32  	%r118, %r49, 2147483640;
	mul.wide.s32 	%rd6, %r108, 4;
	add.s64 	%rd7, %rd2, %rd6;
	ld.global.f32 	%f17, [%rd7];
	mul.wide.s32 	%rd8, %r115, 4;
	add.s64 	%rd9, %rd1, %rd8;
	ld.global.f32 	%f18, [%rd9];
	fma.rn.f32 	%f19, %f17, %f18, %f67;
	ld.global.f32 	%f20, [%rd7+4];
	mul.wide.s32 	%rd10, %r107, 4;
	add.s64 	%rd11, %rd1, %rd10;
	ld.global.f32 	%f21, [%rd11];
	fma.rn.f32 	%f22, %f20, %f21, %f19;
	ld.global.f32 	%f23, [%rd7+8];
	mul.wide.s32 	%rd12, %r109, 4;
	add.s64 	%rd13, %rd1, %rd12;
	ld.global.f32 	%f24, [%rd13];
	fma.rn.f32 	%f25, %f23, %f24, %f22;
	ld.global.f32 	%f26, [%rd7+12];
	mul.wide.s32 	%rd14, %r110, 4;
	add.s64 	%rd15, %rd1, %rd14;
	ld.global.f32 	%f27, [%rd15];
	fma.rn.f32 	%f28, %f26, %f27, %f25;
	ld.global.f32 	%f29, [%rd7+16];
	mul.wide.s32 	%rd16, %r111, 4;
	add.s64 	%rd17, %rd1, %rd16;
	ld.global.f32 	%f30, [%rd17];
	fma.rn.f32 	%f31, %f29, %f30, %f28;
	ld.global.f32 	%f32, [%rd7+20];
	mul.wide.s32 	%rd18, %r112, 4;
	add.s64 	%rd19, %rd1, %rd18;
	ld.global.f32 	%f33, [%rd19];
	fma.rn.f32 	%f34, %f32, %f33, %f31;
	ld.global.f32 	%f35, [%rd7+24];
	mul.wide.s32 	%rd20, %r113, 4;
	add.s64 	%rd21, %rd1, %rd20;
	ld.global.f32 	%f36, [%rd21];
	fma.rn.f32 	%f37, %f35, %f36, %f34;
	ld.global.f32 	%f38, [%rd7+28];
	mul.wide.s32 	%rd22, %r114, 4;
	add.s64 	%rd23, %rd1, %rd22;
	ld.global.f32 	%f39, [%rd23];
	fma.rn.f32 	%f67, %f38, %f39, %f37;
	add.s32 	%r116, %r116, 8;
	add.s32 	%r115, %r115, %r12;
	add.s32 	%r114, %r114, %r12;
	add.s32 	%r113, %r113, %r12;
	add.s32 	%r112, %r112, %r12;
	add.s32 	%r111, %r111, %r12;
	add.s32 	%r110, %r110, %r12;
	add.s32 	%r109, %r109, %r12;
	add.s32 	%r108, %r108, 8;
	add.s32 	%r107, %r107, %r12;
	setp.ne.s32 	%p4, %r116, 0;
	@%p4 bra 	$L__BB2_4;
$L__BB2_5:
	and.b32  	%r42, %r49, 7;
	setp.eq.s32 	%p5, %r42, 0;
	@%p5 bra 	$L__BB2_13;
	mad.lo.s32 	%r43, %r4, %r3, %r7;
	and.b32  	%r44, %r49, 3;
	setp.lt.u32 	%p6, %r42, 4;
	@%p6 bra 	$L__BB2_8;
	add.s32 	%r86, %r118, %r9;
	mad.lo.s32 	%r87, %r118, %r50, %r5;
	mad.lo.s32 	%r88, %r87, %r51, %r43;
	mul.wide.s32 	%rd24, %r86, 4;
	add.s64 	%rd25, %rd2, %rd24;
	ld.global.f32 	%f41, [%rd25];
	mul.wide.s32 	%rd26, %r88, 4;
	add.s64 	%rd27, %rd1, %rd26;
	ld.global.f32 	%f42, [%rd27];
	fma.rn.f32 	%f43, %f41, %f42, %f67;
	add.s32 	%r89, %r87, %r50;
	mad.lo.s32 	%r90, %r89, %r51, %r43;
	ld.global.f32 	%f44, [%rd25+4];
	mul.wide.s32 	%rd28, %r90, 4;
	add.s64 	%rd29, %rd1, %rd28;
	ld.global.f32 	%f45, [%rd29];
	fma.rn.f32 	%f46, %f44, %f45, %f43;
	add.s32 	%r91, %r89, %r50;
	mad.lo.s32 	%r92, %r91, %r51, %r43;
	ld.global.f32 	%f47, [%rd25+8];
	mul.wide.s32 	%rd30, %r92, 4;
	add.s64 	%rd31, %rd1, %rd30;
	ld.global.f32 	%f48, [%rd31];
	fma.rn.f32 	%f49, %f47, %f48, %f46;
	add.s32 	%r93, %r91, %r50;
	mad.lo.s32 	%r94, %r93, %r51, %r43;
	ld.global.f32 	%f50, [%rd25+12];
	mul.wide.s32 	%rd32, %r94, 4;
	add.s64 	%rd33, %rd1, %rd32;
	ld.global.f32 	%f51, [%rd33];
	fma.rn.f32 	%f67, %f50, %f51, %f49;
	add.s32 	%r118, %r118, 4;
$L__BB2_8:
	setp.eq.s32 	%p7, %r44, 0;
	@%p7 bra 	$L__BB2_13;
	setp.eq.s32 	%p8, %r44, 1;
	@%p8 bra 	$L__BB2_11;
	add.s32 	%r95, %r118, %r9;
	mad.lo.s32 	%r96, %r118, %r50, %r5;
	mad.lo.s32 	%r97, %r96, %r51, %r43;
	mul.wide.s32 	%rd34, %r95, 4;
	add.s64 	%rd35, %rd2, %rd34;
	ld.global.f32 	%f53, [%rd35];
	mul.wide.s32 	%rd36, %r97, 4;
	add.s64 	%rd37, %rd1, %rd36;
	ld.global.f32 	%f54, [%rd37];
	fma.rn.f32 	%f55, %f53, %f54, %f67;
	add.s32 	%r98, %r96, %r50;
	mad.lo.s32 	%r99, %r98, %r51, %r43;
	ld.global.f32 	%f56, [%rd35+4];
	mul.wide.s32 	%rd38, %r99, 4;
	add.s64 	%rd39, %rd1, %rd38;
	ld.global.f32 	%f57, [%rd39];
	fma.rn.f32 	%f67, %f56, %f57, %f55;
	add.s32 	%r118, %r118, 2;
$L__BB2_11:
	and.b32  	%r100, %r49, 1;
	setp.eq.b32 	%p9, %r100, 1;
	not.pred 	%p10, %p9;
	@%p10 bra 	$L__BB2_13;
	add.s32 	%r101, %r118, %r9;
	mad.lo.s32 	%r102, %r118, %r50, %r5;
	mad.lo.s32 	%r103, %r102, %r51, %r43;
	mul.wide.s32 	%rd40, %r101, 4;
	add.s64 	%rd41, %rd2, %rd40;
	ld.global.f32 	%f58, [%rd41];
	mul.wide.s32 	%rd42, %r103, 4;
	add.s64 	%rd43, %rd1, %rd42;
	ld.global.f32 	%f59, [%rd43];
	fma.rn.f32 	%f67, %f58, %f59, %f67;
$L__BB2_13:
	ld.param.u64 	%rd47, [_ZN7cobraml7kernels9pv_kernelEPfS1_S1_iiii_param_2];
	mad.lo.s32 	%r104, %r6, %r50, %r5;
	mad.lo.s32 	%r105, %r4, %r3, %r7;
	mad.lo.s32 	%r106, %r104, %r51, %r105;
	cvta.to.global.u64 	%rd44, %rd47;
	mul.wide.s32 	%rd45, %r106, 4;
	add.s64 	%rd46, %rd44, %rd45;
	st.global.f32 	[%rd46], %f67;
$L__BB2_14:
	ret;

}


// ===== COMPILED SASS (sm_100) =====

	.target	sm_100

	.elftype	@"ET_EXEC"


//--------------------- .note.nv.tkinfo           --------------------------
	.section	.note.nv.tkinfo,"",@"SHT_NOTE"
	.sectionflags	@"SHF_NOTE_NV_TKINFO"
	.tkinfo
        /*0018*/ 	.word	0x00000002
        /*0030*/ 	.string	""
        /*0030*/ 	.string	"ptxas"
        /*0030*/ 	.string	"Cuda compilation tools, release 13.0, V13.0.88"
        /*0030*/ 	.string	"Build cuda_13.0.r13.0/compiler.36424714_0"
        /*0030*/ 	.string	"-arch sm_100 -m 64 "



//--------------------- .note.nv.cuinfo           --------------------------
	.section	.note.nv.cuinfo,"",@"SHT_NOTE"
	.sectionflags	@"SHF_NOTE_NV_CUINFO"
        /*0018*/ 	.short	0x0002
        /*001a*/ 	.short	0x0064
        /*001c*/ 	.short	0x0082
	.zero		2


//--------------------- .nv.info                  --------------------------
	.section	.nv.info,"",@"SHT_CUDA_INFO"
	.align	4


	//----- nvinfo : EIATTR_REGCOUNT
	.align		4
        /*0000*/ 	.byte	0x04, 0x2f
        /*0002*/ 	.short	(.L_1 - .L_0)
	.align		4
.L_0:
        /*0004*/ 	.word	index@(_ZN7cobraml7kernels9qk_kernelEPfS1_S1_iiii)
        /*0008*/ 	.word	0x00000020


	//----- nvinfo : EIATTR_FRAME_SIZE
	.align		4
.L_1:
        /*000c*/ 	.byte	0x04, 0x11
        /*000e*/ 	.short	(.L_3 - .L_2)
	.align		4
.L_2:
        /*0010*/ 	.word	index@($__internal_2_$__cuda_sm3x_div_rn_noftz_f32_slowpath)
        /*0014*/ 	.word	0x00000000


	//----- nvinfo : EIATTR_FRAME_SIZE
	.align		4
.L_3:
        /*0018*/ 	.byte	0x04, 0x11
        /*001a*/ 	.short	(.L_5 - .L_4)
	.align		4
.L_4:
        /*001c*/ 	.word	index@($__internal_1_$__cuda_sm20_sqrt_rn_f32_slowpath)
        /*0020*/ 	.word	0x00000000


	//----- nvinfo : EIATTR_FRAME_SIZE
	.align		4
.L_5:
        /*0024*/ 	.byte	0x04, 0x11
        /*0026*/ 	.short	(.L_7 - .L_6)
	.align		4
.L_6:
        /*0028*/ 	.word	index@(_ZN7cobraml7kernels9qk_kernelEPfS1_S1_iiii)
        /*002c*/ 	.word	0x00000000


	//----- nvinfo : EIATTR_REGCOUNT
	.align		4
.L_7:
        /*0030*/ 	.byte	0x04, 0x2f
        /*0032*/ 	.short	(.L_9 - .L_8)
	.align		4
.L_8:
        /*0034*/ 	.word	index@(_ZN7cobraml7kernels14softmax_kernelEPfS1_iii)
        /*0038*/ 	.word	0x0000001f


	//----- nvinfo : EIATTR_FRAME_SIZE
	.align		4
.L_9:
        /*003c*/ 	.byte	0x04, 0x11
        /*003e*/ 	.short	(.L_11 - .L_10)
	.align		4
.L_10:
        /*0040*/ 	.word	index@($__internal_0_$__cuda_sm3x_div_rn_noftz_f32_slowpath)
        /*0044*/ 	.word	0x00000000


	//----- nvinfo : EIATTR_FRAME_SIZE
	.align		4
.L_11:
        /*0048*/ 	.byte	0x04, 0x11
        /*004a*/ 	.short	(.L_13 - .L_12)
	.align		4
.L_12:
        /*004c*/ 	.word	index@(_ZN7cobraml7kernels14softmax_kernelEPfS1_iii)
        /*0050*/ 	.word	0x00000000


	//----- nvinfo : EIATTR_REGCOUNT
	.align		4
.L_13:
        /*0054*/ 	.byte	0x04, 0x2f
        /*0056*/ 	.short	(.L_15 - .L_14)
	.align		4
.L_14:
        /*0058*/ 	.word	index@(_ZN7cobraml7kernels9pv_kernelEPfS1_S1_iiii)
        /*005c*/ 	.word	0x00000020


	//----- nvinfo : EIATTR_FRAME_SIZE
	.align		4
.L_15:
        /*0060*/ 	.byte	0x04, 0x11
        /*0062*/ 	.short	(.L_17 - .L_16)
	.align		4
.L_16:
        /*0064*/ 	.word	index@(_ZN7cobraml7kernels9pv_kernelEPfS1_S1_iiii)
        /*0068*/ 	.word	0x00000000


	//----- nvinfo : EIATTR_MIN_STACK_SIZE
	.align		4
.L_17:
        /*006c*/ 	.byte	0x04, 0x12
        /*006e*/ 	.short	(.L_19 - .L_18)
	.align		4
.L_18:
        /*0070*/ 	.word	index@(_ZN7cobraml7kernels9pv_kernelEPfS1_S1_iiii)
        /*0074*/ 	.word	0x00000000


	//----- nvinfo : EIATTR_MIN_STACK_SIZE
	.align		4
.L_19:
        /*0078*/ 	.byte	0x04, 0x12
        /*007a*/ 	.short	(.L_21 - .L_20)
	.align		4
.L_20:
        /*007c*/ 	.word	index@(_ZN7cobraml7kernels14softmax_kernelEPfS1_iii)
        /*0080*/ 	.word	0x00000000


	//----- nvinfo : EIATTR_MIN_STACK_SIZE
	.align		4
.L_21:
        /*0084*/ 	.byte	0x04, 0x12
        /*0086*/ 	.short	(.L_23 - .L_22)
	.align		4
.L_22:
        /*0088*/ 	.word	index@(_ZN7cobraml7kernels9qk_kernelEPfS1_S1_iiii)
        /*008c*/ 	.word	0x00000000
.L_23:


//--------------------- .nv.compat                --------------------------
	.section	.nv.compat,"",@"SHT_CUDA_COMPAT_INFO"
	.align	4
        /*0000*/ 	.byte	0x02, 0x09, 0x00, 0x00, 0x02, 0x02, 0x01, 0x00, 0x02, 0x05, 0x05, 0x00, 0x03, 0x07, 0x01, 0x01
        /*0010*/ 	.byte	0x02, 0x03, 0x00, 0x00, 0x02, 0x06, 0x01, 0x00, 0x04, 0x0b, 0x08, 0x00, 0x01, 0x00, 0x00, 0x00
        /*0020*/ 	.byte	0x00, 0x00, 0x00, 0x00


//--------------------- .nv.info._ZN7cobraml7kernels9pv_kernelEPfS1_S1_iiii --------------------------
	.section	.nv.info._ZN7cobraml7kernels9pv_kernelEPfS1_S1_iiii,"",@"SHT_CUDA_INFO"
	.sectionflags	@""
	.align	4


	//----- nvinfo : EIATTR_CUDA_API_VERSION
	.align		4
        /*0000*/ 	.byte	0x04, 0x37
        /*0002*/ 	.short	(.L_25 - .L_24)
.L_24:
        /*0004*/ 	.word	0x00000082


	//----- nvinfo : EIATTR_KPARAM_INFO
	.align		4
.L_25:
        /*0008*/ 	.byte	0x04, 0x17
        /*000a*/ 	.short	(.L_27 - .L_26)
.L_26:
        /*000c*/ 	.word	0x00000000
        /*0010*/ 	.short	0x0006
        /*0012*/ 	.short	0x0024
        /*0014*/ 	.byte	0x00, 0xf0, 0x11, 0x00


	//----- nvinfo : EIATTR_KPARAM_INFO
	.align		4
.L_27:
        /*0018*/ 	.byte	0x04, 0x17
        /*001a*/ 	.short	(.L_29 - .L_28)
.L_28:
        /*001c*/ 	.word	0x00000000
        /*0020*/ 	.short	0x0005
        /*0022*/ 	.short	0x0020
        /*0024*/ 	.byte	0x00, 0xf0, 0x11, 0x00


	//----- nvinfo : EIATTR_KPARAM_INFO
	.align		4
.L_29:
        /*0028*/ 	.byte	0x04, 0x17
        /*002a*/ 	.short	(.L_31 - .L_30)
.L_30:
        /*002c*/ 	.word	0x00000000
        /*0030*/ 	.short	0x0004
        /*0032*/ 	.short	0x001c
        /*0034*/ 	.byte	0x00, 0xf0, 0x11, 0x00


	//----- nvinfo : EIATTR_KPARAM_INFO
	.align		4
.L_31:
        /*0038*/ 	.byte	0x04, 0x17
        /*003a*/ 	.short	(.L_33 - .L_32)
.L_32:
        /*003c*/ 	.word	0x00000000
        /*0040*/ 	.short	0x0003
        /*0042*/ 	.short	0x0018
        /*0044*/ 	.byte	0x00, 0xf0, 0x11, 0x00


	//----- nvinfo : EIATTR_KPARAM_INFO
	.align		4
.L_33:
        /*0048*/ 	.byte	0x04, 0x17
        /*004a*/ 	.short	(.L_35 - .L_34)
.L_34:
        /*004c*/ 	.word	0x00000000
        /*0050*/ 	.short	0x0002
        /*0052*/ 	.short	0x0010
        /*0054*/ 	.byte	0x00, 0xf5, 0x21, 0x00


	//----- nvinfo : EIATTR_KPARAM_INFO
	.align		4
.L_35:
        /*0058*/ 	.byte	0x04, 0x17
        /*005a*/ 	.short	(.L_37 - .L_36)
.L_36:
        /*005c*/ 	.word	0x00000000
        /*0060*/ 	.short	0x0001
        /*0062*/ 	.short	0x0008
        /*0064*/ 	.byte	0x00, 0xf5, 0x21, 0x00


	//----- nvinfo : EIATTR_KPARAM_INFO
	.align		4
.L_37:
        /*0068*/ 	.byte	0x04, 0x17
        /*006a*/ 	.short	(.L_39 - .L_38)
.L_38:
        /*006c*/ 	.word	0x00000000
        /*0070*/ 	.short	0x0000
        /*0072*/ 	.short	0x0000
        /*0074*/ 	.byte	0x00, 0xf5, 0x21, 0x00


	//----- nvinfo : EIATTR_SPARSE_MMA_MASK
	.align		4
.L_39:
        /*0078*/ 	.byte	0x03, 0x50
        /*007a*/ 	.short	0x0000


	//----- nvinfo : EIATTR_MAXREG_COUNT
	.align		4
        /*007c*/ 	.byte	0x03, 0x1b
        /*007e*/ 	.short	0x00ff


	//----- nvinfo : EIATTR_MERCURY_ISA_VERSION
	.align		4
        /*0080*/ 	.byte	0x03, 0x5f
        /*0082*/ 	.short	0x0101


	//----- nvinfo : EIATTR_VRC_CTA_INIT_COUNT
	.align		4
        /*0084*/ 	.byte	0x02, 0x4a
	.zero		1
	.zero		1


	//----- nvinfo : EIATTR_EXIT_INSTR_OFFSETS
	.align		4
        /*0088*/ 	.byte	0x04, 0x1c
        /*008a*/ 	.short	(.L_41 - .L_40)


	//   ....[0]....
.L_40:
        /*008c*/ 	.word	0x000000b0


	//   ....[1]....
        /*0090*/ 	.word	0x00001120


	//----- nvinfo : EIATTR_CBANK_PARAM_SIZE
	.align		4
.L_41:
        /*0094*/ 	.byte	0x03, 0x19
        /*0096*/ 	.short	0x0028


	//----- nvinfo : EIATTR_PARAM_CBANK
	.align		4
        /*0098*/ 	.byte	0x04, 0x0a
        /*009a*/ 	.short	(.L_43 - .L_42)
	.align		4
.L_42:
        /*009c*/ 	.word	index@(.nv.constant0._ZN7cobraml7kernels9pv_kernelEPfS1_S1_iiii)
        /*00a0*/ 	.short	0x0380
        /*00a2*/ 	.short	0x0028


	//----- nvinfo : EIATTR_SW_WAR
	.align		4
.L_43:
        /*00a4*/ 	.byte	0x04, 0x36
        /*00a6*/ 	.short	(.L_45 - .L_44)
.L_44:
        /*00a8*/ 	.word	0x00000008
.L_45:


//--------------------- .nv.info._ZN7cobraml7kernels14softmax_kernelEPfS1_iii --------------------------
	.section	.nv.info._ZN7cobraml7kernels14softmax_kernelEPfS1_iii,"",@"SHT_CUDA_INFO"
	.sectionflags	@""
	.align	4


	//----- nvinfo : EIATTR_CUDA_API_VERSION
	.align		4
        /*0000*/ 	.byte	0x04, 0x37
        /*0002*/ 	.short	(.L_47 - .L_46)
.L_46:
        /*0004*/ 	.word	0x00000082


	//----- nvinfo : EIATTR_KPARAM_INFO
	.align		4
.L_47:
        /*0008*/ 	.byte	0x04, 0x17
        /*000a*/ 	.short	(.L_49 - .L_48)
.L_48:
        /*000c*/ 	.word	0x00000000
        /*0010*/ 	.short	0x0004
        /*0012*/ 	.short	0x0018
        /*0014*/ 	.byte	0x00, 0xf0, 0x11, 0x00


	//----- nvinfo : EIATTR_KPARAM_INFO
	.align		4
.L_49:
        /*0018*/ 	.byte	0x04, 0x17
        /*001a*/ 	.short	(.L_51 - .L_50)
.L_50:
        /*001c*/ 	.word	0x00000000
        /*0020*/ 	.short	0x0003
        /*0022*/ 	.short	0x0014
        /*0024*/ 	.byte	0x00, 0xf0, 0x11, 0x00


	//----- nvinfo : EIATTR_KPARAM_INFO
	.align		4
.L_51:
        /*0028*/ 	.byte	0x04, 0x17
        /*002a*/ 	.short	(.L_53 - .L_52)
.L_52:
        /*002c*/ 	.word	0x00000000
        /*0030*/ 	.short	0x0002
        /*0032*/ 	.short	0x0010
        /*0034*/ 	.byte	0x00, 0xf0, 0x11, 0x00


	//----- nvinfo : EIATTR_KPARAM_INFO
	.align		4
.L_53:
        /*0038*/ 	.byte	0x04, 0x17
        /*003a*/ 	.short	(.L_55 - .L_54)
.L_54:
        /*003c*/ 	.word	0x00000000
        /*0040*/ 	.short	0x0001
        /*0042*/ 	.short	0x0008
        /*0044*/ 	.byte	0x00, 0xf5, 0x21, 0x00


	//----- nvinfo : EIATTR_KPARAM_INFO
	.align		4
.L_55:
        /*0048*/ 	.byte	0x04, 0x17
        /*004a*/ 	.short	(.L_57 - .L_56)
.L_56:
        /*004c*/ 	.word	0x00000000
        /*0050*/ 	.short	0x0000
        /*0052*/ 	.short	0x0000
        /*0054*/ 	.byte	0x00, 0xf5, 0x21, 0x00


	//----- nvinfo : EIATTR_SPARSE_MMA_MASK
	.align		4
.L_57:
        /*0058*/ 	.byte	0x03, 0x50
        /*005a*/ 	.short	0x0000


	//----- nvinfo : EIATTR_MAXREG_COUNT
	.align		4
        /*005c*/ 	.byte	0x03, 0x1b
        /*005e*/ 	.short	0x00ff


	//----- nvinfo : EIATTR_MERCURY_ISA_VERSION
	.align		4
        /*0060*/ 	.byte	0x03, 0x5f
        /*0062*/ 	.short	0x0101


	//----- nvinfo : EIATTR_VRC_CTA_INIT_COUNT
	.align		4
        /*0064*/ 	.byte	0x02, 0x4a
	.zero		1
	.zero		1


	//----- nvinfo : EIATTR_EXIT_INSTR_OFFSETS
	.align		4
        /*0068*/ 	.byte	0x04, 0x1c
        /*006a*/ 	.short	(.L_59 - .L_58)


	//   ....[0]....
.L_58:
        /*006c*/ 	.word	0x000000a0


	//   ....[1]....
        /*0070*/ 	.word	0x00001750


	//   ....[2]....
        /*0074*/ 	.word	0x00002600


	//   ....[3]....
        /*0078*/ 	.word	0x00002d40


	//   ....[4]....
        /*007c*/ 	.word	0x00003140


	//   ....[5]....
        /*0080*/ 	.word	0x00003340


	//----- nvinfo : EIATTR_CRS_STACK_SIZE
	.align		4
.L_59:
        /*0084*/ 	.byte	0x04, 0x1e
        /*0086*/ 	.short	(.L_61 - .L_60)
.L_60:
        /*0088*/ 	.word	0x00000000


	//----- nvinfo : EIATTR_CBANK_PARAM_SIZE
	.align		4
.L_61:
        /*008c*/ 	.byte	0x03, 0x19
        /*008e*/ 	.short	0x001c


	//----- nvinfo : EIATTR_PARAM_CBANK
	.align		4
        /*0090*/ 	.byte	0x04, 0x0a
        /*0092*/ 	.short	(.L_63 - .L_62)
	.align		4
.L_62:
        /*0094*/ 	.word	index@(.nv.constant0._ZN7cobraml7kernels14softmax_kernelEPfS1_iii)
        /*0098*/ 	.short	0x0380
        /*009a*/ 	.short	0x001c


	//----- nvinfo : EIATTR_SW_WAR
	.align		4
.L_63:
        /*009c*/ 	.byte	0x04, 0x36
        /*009e*/ 	.short	(.L_65 - .L_64)
.L_64:
        /*00a0*/ 	.word	0x00000008
.L_65:


//--------------------- .nv.info._ZN7cobraml7kernels9qk_kernelEPfS1_S1_iiii --------------------------
	.section	.nv.info._ZN7cobraml7kernels9qk_kernelEPfS1_S1_iiii,"",@"SHT_CUDA_INFO"
	.sectionflags	@""
	.align	4


	//----- nvinfo : EIATTR_CUDA_API_VERSION
	.align		4
        /*0000*/ 	.byte	0x04, 0x37
        /*0002*/ 	.short	(.L_67 - .L_66)
.L_66:
        /*0004*/ 	.word	0x00000082


	//----- nvinfo : EIATTR_KPARAM_INFO
	.align		4
.L_67:
        /*0008*/ 	.byte	0x04, 0x17
        /*000a*/ 	.short	(.L_69 - .L_68)
.L_68:
        /*000c*/ 	.word	0x00000000
        /*0010*/ 	.short	0x0006
        /*0012*/ 	.short	0x0024
        /*0014*/ 	.byte	0x00, 0xf0, 0x11, 0x00


	//----- nvinfo : EIATTR_KPARAM_INFO
	.align		4
.L_69:
        /*0018*/ 	.byte	0x04, 0x17
        /*001a*/ 	.short	(.L_71 - .L_70)
.L_70:
        /*001c*/ 	.word	0x00000000
        /*0020*/ 	.short	0x0005
        /*0022*/ 	.short	0x0020
        /*0024*/ 	.byte	0x00, 0xf0, 0x11, 0x00


	//----- nvinfo : EIATTR_KPARAM_INFO
	.align		4
.L_71:
        /*0028*/ 	.byte	0x04, 0x17
        /*002a*/ 	.short	(.L_73 - .L_72)
.L_72:
        /*002c*/ 	.word	0x00000000
        /*0030*/ 	.short	0x0004
        /*0032*/ 	.short	0x001c
        /*0034*/ 	.byte	0x00, 0xf0, 0x11, 0x00


	//----- nvinfo : EIATTR_KPARAM_INFO
	.align		4
.L_73:
        /*0038*/ 	.byte	0x04, 0x17
        /*003a*/ 	.short	(.L_75 - .L_74)
.L_74:
        /*003c*/ 	.word	0x00000000
        /*0040*/ 	.short	0x0003
        /*0042*/ 	.short	0x0018
        /*0044*/ 	.byte	0x00, 0xf0, 0x11, 0x00


	//----- nvinfo : EIATTR_KPARAM_INFO
	.align		4
.L_75:
        /*0048*/ 	.byte	0x04, 0x17
        /*004a*/ 	.short	(.L_77 - .L_76)
.L_76:
        /*004c*/ 	.word	0x00000000
        /*0050*/ 	.short	0x0002
        /*0052*/ 	.short	0x0010
        /*0054*/ 	.byte	0x00, 0xf5, 0x21, 0x00


	//----- nvinfo : EIATTR_KPARAM_INFO
	.align		4
.L_77:
        /*0058*/ 	.byte	0x04, 0x17
        /*005a*/ 	.short	(.L_79 - .L_78)
.L_78:
        /*005c*/ 	.word	0x00000000
        /*0060*/ 	.short	0x0001
        /*0062*/ 	.short	0x0008
        /*0064*/ 	.byte	0x00, 0xf5, 0x21, 0x00


	//----- nvinfo : EIATTR_KPARAM_INFO
	.align		4
.L_79:
        /*0068*/ 	.byte	0x04, 0x17
        /*006a*/ 	.short	(.L_81 - .L_80)
.L_80:
        /*006c*/ 	.word	0x00000000
        /*0070*/ 	.short	0x0000
        /*0072*/ 	.short	0x0000
        /*0074*/ 	.byte	0x00, 0xf5, 0x21, 0x00


	//----- nvinfo : EIATTR_SPARSE_MMA_MASK
	.align		4
.L_81:
        /*0078*/ 	.byte	0x03, 0x50
        /*007a*/ 	.short	0x0000


	//----- nvinfo : EIATTR_MAXREG_COUNT
	.align		4
        /*007c*/ 	.byte	0x03, 0x1b
        /*007e*/ 	.short	0x00ff


	//----- nvinfo : EIATTR_MERCURY_ISA_VERSION
	.align		4
        /*0080*/ 	.byte	0x03, 0x5f
        /*0082*/ 	.short	0x0101


	//----- nvinfo : EIATTR_VRC_CTA_INIT_COUNT
	.align		4
        /*0084*/ 	.byte	0x02, 0x4a
	.zero		1
	.zero		1


	//----- nvinfo : EIATTR_EXIT_INSTR_OFFSETS
	.align		4
        /*0088*/ 	.byte	0x04, 0x1c
        /*008a*/ 	.short	(.L_83 - .L_82)


	//   ....[0]....
.L_82:
        /*008c*/ 	.word	0x000000b0


	//   ....[1]....
        /*0090*/ 	.word	0x000011f0


	//----- nvinfo : EIATTR_CRS_STACK_SIZE
	.align		4
.L_83:
        /*0094*/ 	.byte	0x04, 0x1e
        /*0096*/ 	.short	(.L_85 - .L_84)
.L_84:
        /*0098*/ 	.word	0x00000000


	//----- nvinfo : EIATTR_CBANK_PARAM_SIZE
	.align		4
.L_85:
        /*009c*/ 	.byte	0x03, 0x19
        /*009e*/ 	.short	0x0028


	//----- nvinfo : EIATTR_PARAM_CBANK
	.align		4
        /*00a0*/ 	.byte	0x04, 0x0a
        /*00a2*/ 	.short	(.L_87 - .L_86)
	.align		4
.L_86:
        /*00a4*/ 	.word	index@(.nv.constant0._ZN7cobraml7kernels9qk_kernelEPfS1_S1_iiii)
        /*00a8*/ 	.short	0x0380
        /*00aa*/ 	.short	0x0028


	//----- nvinfo : EIATTR_SW_WAR
	.align		4
.L_87:
        /*00ac*/ 	.byte	0x04, 0x36
        /*00ae*/ 	.short	(.L_89 - .L_88)
.L_88:
        /*00b0*/ 	.word	0x00000008
.L_89:


//--------------------- .nv.callgraph             --------------------------
	.section	.nv.callgraph,"",@"SHT_CUDA_CALLGRAPH"
	.align	4
	.sectionentsize	8
	.align		4
        /*0000*/ 	.word	0x00000000
	.align		4
        /*0004*/ 	.word	0xffffffff
	.align		4
        /*0008*/ 	.word	0x00000000
	.align		4
        /*000c*/ 	.word	0xfffffffe
	.align		4
        /*0010*/ 	.word	0x00000000
	.align		4
        /*0014*/ 	.word	0xfffffffd
	.align		4
        /*0018*/ 	.word	0x00000000
	.align		4
        /*001c*/ 	.word	0xfffffffc


//--------------------- .text._ZN7cobraml7kernels9pv_kernelEPfS1_S1_iiii --------------------------
	.section	.text._ZN7cobraml7kernels9pv_kernelEPfS1_S1_iiii,"ax",@progbits
	.align	128
        .global         _ZN7cobraml7kernels9pv_kernelEPfS1_S1_iiii
        .type           _ZN7cobraml7kernels9pv_kernelEPfS1_S1_iiii,@function
        .size           _ZN7cobraml7kernels9pv_kernelEPfS1_S1_iiii,(.L_x_88 - _ZN7cobraml7kernels9pv_kernelEPfS1_S1_iiii)
        .other          _ZN7cobraml7kernels9pv_kernelEPfS1_S1_iiii,@"STO_CUDA_ENTRY STV_DEFAULT"
_ZN7cobraml7kernels9pv_kernelEPfS1_S1_iiii:
.text._ZN7cobraml7kernels9pv_kernelEPfS1_S1_iiii:
[----:B------:R-:W-:Y:S01]  /*0000*/  LDC R1, c[0x0][0x37c] ;  /* 0x0000df00ff017b82 */ /* 0x000fe20000000800 */
[----:B------:R-:W0:Y:S01]  /*0010*/  S2R R3, SR_TID.X ;  /* 0x0000000000037919 */ /* 0x000e220000002100 */
[----:B------:R-:W1:Y:S06]  /*0020*/  LDCU.64 UR4, c[0x0][0x398] ;  /* 0x00007300ff0477ac */ /* 0x000e6c0008000a00 */
[----:B------:R-:W0:Y:S01]  /*0030*/  S2UR UR6, SR_CTAID.X ;  /* 0x00000000000679c3 */ /* 0x000e220000002500 */
[----:B------:R-:W2:Y:S07]  /*0040*/  LDCU.64 UR12, c[0x0][0x3a0] ;  /* 0x00007400ff0c77ac */ /* 0x000eae0008000a00 */
[----:B------:R-:W0:Y:S01]  /*0050*/  LDC R2, c[0x0][0x360] ;  /* 0x0000d800ff027b82 */ /* 0x000e220000000800 */
[----:B-1----:R-:W-:-:S04]  /*0060*/  UIMAD UR4, UR5, UR4, URZ ;  /* 0x00000004050472a4 */ /* 0x002fc8000f8e02ff */
[----:B--2---:R-:W-:-:S04]  /*0070*/  UIMAD UR4, UR4, UR12, URZ ;  /* 0x0000000c040472a4 */ /* 0x004fc8000f8e02ff */
[----:B------:R-:W-:Y:S01]  /*0080*/  UIMAD UR4, UR4, UR13, URZ ;  /* 0x0000000d040472a4 */ /* 0x000fe2000f8e02ff */
[----:B0-----:R-:W-:-:S05]  /*0090*/  IMAD R2, R2, UR6, R3 ;  /* 0x0000000602027c24 */ /* 0x001fca000f8e0203 */
[----:B------:R-:W-:-:S13]  /*00a0*/  ISETP.GE.AND P0, PT, R2, UR4, PT ;  /* 0x0000000402007c0c */ /* 0x000fda000bf06270 */
[----:B------:R-:W-:Y:S05]  /*00b0*/  @P0 EXIT ;  /* 0x000000000000094d */ /* 0x000fea0003800000 */
[----:B------:R-:W-:Y:S01]  /*00c0*/  UIMAD UR4, UR5, UR12, URZ ;  /* 0x0000000c050472a4 */ /* 0x000fe2000f8e02ff */
[----:B------:R-:W-:Y:S01]  /*00d0*/  IABS R8, R2 ;  /* 0x0000000200087213 */ /* 0x000fe20000000000 */
[----:B------:R-:W-:Y:S01]  /*00e0*/  UIMAD UR7, UR5, UR13, URZ ;  /* 0x0000000d050772a4 */ /* 0x000fe2000f8e02ff */
[----:B------:R-:W-:Y:S01]  /*00f0*/  IMAD.MOV.U32 R18, RZ, RZ, RZ ;  /* 0x000000ffff127224 */ /* 0x000fe200078e00ff */
[----:B------:R-:W-:Y:S02]  /*0100*/  UIMAD UR6, UR4, UR13, URZ ;  /* 0x0000000d040672a4 */ /* 0x000fe4000f8e02ff */
[----:B------:R-:W-:Y:S02]  /*0110*/  UISETP.GE.AND UP0, UPT, UR5, 0x1, UPT ;  /* 0x000000010500788c */ /* 0x000fe4000bf06270 */
[----:B------:R-:W-:Y:S01]  /*0120*/  MOV R10, UR7 ;  /* 0x00000007000a7c02 */ /* 0x000fe20008000f00 */
[----:B------:R-:W0:Y:S01]  /*0130*/  LDCU.64 UR10, c[0x0][0x358] ;  /* 0x00006b00ff0a77ac */ /* 0x000e220008000a00 */
[----:B------:R-:W-:-:S04]  /*0140*/  IABS R7, UR6 ;  /* 0x0000000600077c13 */ /* 0x000fc80008000000 */
[----:B------:R-:W1:Y:S08]  /*0150*/  I2F.RP R0, R7 ;  /* 0x0000000700007306 */ /* 0x000e700000209400 */
[----:B-1----:R-:W1:Y:S02]  /*0160*/  MUFU.RCP R0, R0 ;  /* 0x0000000000007308 */ /* 0x002e640000001000 */
[----:B-1----:R-:W-:-:S06]  /*0170*/  IADD3 R4, PT, PT, R0, 0xffffffe, RZ ;  /* 0x0ffffffe00047810 */ /* 0x002fcc0007ffe0ff */
[----:B------:R1:W2:Y:S02]  /*0180*/  F2I.FTZ.U32.TRUNC.NTZ R5, R4 ;  /* 0x0000000400057305 */ /* 0x0002a4000021f000 */
[----:B-1----:R-:W-:Y:S01]  /*0190*/  HFMA2 R4, -RZ, RZ, 0, 0 ;  /* 0x00000000ff047431 */ /* 0x002fe200000001ff */
[----:B--2---:R-:W-:-:S05]  /*01a0*/  IADD3 R6, PT, PT, RZ, -R5, RZ ;  /* 0x80000005ff067210 */ /* 0x004fca0007ffe0ff */
[----:B------:R-:W-:Y:S01]  /*01b0*/  IMAD R3, R6, R7, RZ ;  /* 0x0000000706037224 */ /* 0x000fe200078e02ff */
[----:B------:R-:W-:-:S03]  /*01c0*/  IABS R6, UR6 ;  /* 0x0000000600067c13 */ /* 0x000fc60008000000 */
[----:B------:R-:W-:Y:S01]  /*01d0*/  IMAD.HI.U32 R5, R5, R3, R4 ;  /* 0x0000000305057227 */ /* 0x000fe200078e0004 */
[----:B------:R-:W-:Y:S02]  /*01e0*/  IABS R3, R10 ;  /* 0x0000000a00037213 */ /* 0x000fe40000000000 */
[----:B------:R-:W-:Y:S02]  /*01f0*/  IADD3 R9, PT, PT, RZ, -R6, RZ ;  /* 0x80000006ff097210 */ /* 0x000fe40007ffe0ff */
[----:B------:R-:W1:Y:S01]  /*0200*/  I2F.RP R6, R3 ;  /* 0x0000000300067306 */ /* 0x000e620000209400 */
[----:B------:R-:W-:Y:S01]  /*0210*/  IMAD.HI.U32 R0, R5, R8, RZ ;  /* 0x0000000805007227 */ /* 0x000fe200078e00ff */
[----:B------:R-:W-:-:S03]  /*0220*/  IABS R10, R10 ;  /* 0x0000000a000a7213 */ /* 0x000fc60000000000 */
[----:B------:R-:W-:Y:S01]  /*0230*/  IMAD R4, R0, R9, R8 ;  /* 0x0000000900047224 */ /* 0x000fe200078e0208 */
[----:B------:R-:W-:-:S04]  /*0240*/  IABS R9, UR13 ;  /* 0x0000000d00097c13 */ /* 0x000fc80008000000 */
[----:B------:R-:W-:Y:S01]  /*0250*/  ISETP.GT.U32.AND P2, PT, R7, R4, PT ;  /* 0x000000040700720c */ /* 0x000fe20003f44070 */
[----:B-1----:R-:W1:-:S12]  /*0260*/  MUFU.RCP R6, R6 ;  /* 0x0000000600067308 */ /* 0x002e580000001000 */
[-C--:B------:R-:W-:Y:S02]  /*0270*/  @!P2 IADD3 R4, PT, PT, R4, -R7.reuse, RZ ;  /* 0x800000070404a210 */ /* 0x080fe40007ffe0ff */
[----:B------:R-:W-:Y:S02]  /*0280*/  @!P2 IADD3 R0, PT, PT, R0, 0x1, RZ ;  /* 0x000000010000a810 */ /* 0x000fe40007ffe0ff */
[----:B------:R-:W-:Y:S02]  /*0290*/  ISETP.GE.U32.AND P0, PT, R4, R7, PT ;  /* 0x000000070400720c */ /* 0x000fe40003f06070 */
[----:B------:R-:W-:Y:S02]  /*02a0*/  LOP3.LUT R4, R2, UR6, RZ, 0x3c, !PT ;  /* 0x0000000602047c12 */ /* 0x000fe4000f8e3cff */
[----:B------:R-:W-:Y:S02]  /*02b0*/  ISETP.NE.AND P2, PT, RZ, UR6, PT ;  /* 0x00000006ff007c0c */ /* 0x000fe4000bf45270 */
[----:B------:R-:W-:Y:S01]  /*02c0*/  ISETP.GE.AND P1, PT, R4, RZ, PT ;  /* 0x000000ff0400720c */ /* 0x000fe20003f26270 */
[----:B-1----:R-:W-:-:S04]  /*02d0*/  VIADD R4, R6, 0xffffffe ;  /* 0x0ffffffe06047836 */ /* 0x002fc80000000000 */
[----:B------:R1:W2:Y:S02]  /*02e0*/  F2I.FTZ.U32.TRUNC.NTZ R5, R4 ;  /* 0x0000000400057305 */ /* 0x0002a4000021f000 */
[----:B------:R-:W-:-:S06]  /*02f0*/  @P0 IADD3 R0, PT, PT, R0, 0x1, RZ ;  /* 0x0000000100000810 */ /* 0x000fcc0007ffe0ff */
[----:B------:R-:W-:Y:S01]  /*0300*/  @!P1 IADD3 R0, PT, PT, -R0, RZ, RZ ;  /* 0x000000ff00009210 */ /* 0x000fe20007ffe1ff */
[----:B-1----:R-:W-:Y:S01]  /*0310*/  IMAD.MOV.U32 R4, RZ, RZ, RZ ;  /* 0x000000ffff047224 */ /* 0x002fe200078e00ff */
[----:B------:R-:W-:-:S04]  /*0320*/  @!P2 LOP3.LUT R0, RZ, UR6, RZ, 0x33, !PT ;  /* 0x00000006ff00ac12 */ /* 0x000fc8000f8e33ff */
[----:B------:R-:W-:Y:S02]  /*0330*/  IADD3 R7, PT, PT, -R0, RZ, RZ ;  /* 0x000000ff00077210 */ /* 0x000fe40007ffe1ff */
[----:B--2---:R-:W-:-:S03]  /*0340*/  IADD3 R6, PT, PT, RZ, -R5, RZ ;  /* 0x80000005ff067210 */ /* 0x004fc60007ffe0ff */
[----:B------:R-:W-:Y:S02]  /*0350*/  IMAD R8, R7, UR6, R2 ;  /* 0x0000000607087c24 */ /* 0x000fe4000f8e0202 */
[----:B------:R-:W-:Y:S02]  /*0360*/  IMAD R7, R6, R3, RZ ;  /* 0x0000000306077224 */ /* 0x000fe400078e02ff */
[----:B------:R-:W1:Y:S01]  /*0370*/  I2F.RP R6, R9 ;  /* 0x0000000900067306 */ /* 0x000e620000209400 */
[----:B------:R-:W-:Y:S01]  /*0380*/  IABS R2, R8 ;  /* 0x0000000800027213 */ /* 0x000fe20000000000 */
[----:B------:R-:W-:Y:S01]  /*0390*/  IMAD.HI.U32 R4, R5, R7, R4 ;  /* 0x0000000705047227 */ /* 0x000fe200078e0004 */
[----:B------:R-:W-:Y:S02]  /*03a0*/  IADD3 R7, PT, PT, RZ, -R10, RZ ;  /* 0x8000000aff077210 */ /* 0x000fe40007ffe0ff */
[----:B------:R-:W-:-:S05]  /*03b0*/  MOV R5, R2 ;  /* 0x0000000200057202 */ /* 0x000fca0000000f00 */
[----:B------:R-:W-:-:S04]  /*03c0*/  IMAD.HI.U32 R2, R4, R5, RZ ;  /* 0x0000000504027227 */ /* 0x000fc800078e00ff */
[----:B------:R-:W-:Y:S01]  /*03d0*/  IMAD R4, R2, R7, R5 ;  /* 0x0000000702047224 */ /* 0x000fe200078e0205 */
[----:B-1----:R-:W1:Y:S04]  /*03e0*/  MUFU.RCP R6, R6 ;  /* 0x0000000600067308 */ /* 0x002e680000001000 */
[----:B------:R-:W-:-:S13]  /*03f0*/  ISETP.GT.U32.AND P2, PT, R3, R4, PT ;  /* 0x000000040300720c */ /* 0x000fda0003f44070 */
[-C--:B------:R-:W-:Y:S02]  /*0400*/  @!P2 IADD3 R4, PT, PT, R4, -R3.reuse, RZ ;  /* 0x800000030404a210 */ /* 0x080fe40007ffe0ff */
[----:B------:R-:W-:Y:S02]  /*0410*/  @!P2 IADD3 R2, PT, PT, R2, 0x1, RZ ;  /* 0x000000010202a810 */ /* 0x000fe40007ffe0ff */
[----:B------:R-:W-:Y:S02]  /*0420*/  ISETP.GE.U32.AND P0, PT, R4, R3, PT ;  /* 0x000000030400720c */ /* 0x000fe40003f06070 */
[----:B------:R-:W-:Y:S02]  /*0430*/  LOP3.LUT R3, R8, UR7, RZ, 0x3c, !PT ;  /* 0x0000000708037c12 */ /* 0x000fe4000f8e3cff */
[----:B------:R-:W-:Y:S02]  /*0440*/  ISETP.NE.AND P2, PT, RZ, UR7, PT ;  /* 0x00000007ff007c0c */ /* 0x000fe4000bf45270 */
[----:B------:R-:W-:-:S02]  /*0450*/  ISETP.GE.AND P1, PT, R3, RZ, PT ;  /* 0x000000ff0300720c */ /* 0x000fc40003f26270 */
[----:B-1----:R-:W-:-:S04]  /*0460*/  IADD3 R4, PT, PT, R6, 0xffffffe, RZ ;  /* 0x0ffffffe06047810 */ /* 0x002fc80007ffe0ff */
[----:B------:R1:W2:Y:S01]  /*0470*/  F2I.FTZ.U32.TRUNC.NTZ R5, R4 ;  /* 0x0000000400057305 */ /* 0x0002a2000021f000 */
[----:B------:R-:W-:-:S06]  /*0480*/  @P0 VIADD R2, R2, 0x1 ;  /* 0x0000000102020836 */ /* 0x000fcc0000000000 */
[----:B------:R-:W-:Y:S02]  /*0490*/  @!P1 IADD3 R2, PT, PT, -R2, RZ, RZ ;  /* 0x000000ff02029210 */ /* 0x000fe40007ffe1ff */
[----:B------:R-:W-:Y:S01]  /*04a0*/  @!P2 LOP3.LUT R2, RZ, UR7, RZ, 0x33, !PT ;  /* 0x00000007ff02ac12 */ /* 0x000fe2000f8e33ff */
[----:B-1----:R-:W-:-:S03]  /*04b0*/  HFMA2 R4, -RZ, RZ, 0, 0 ;  /* 0x00000000ff047431 */ /* 0x002fc600000001ff */
[----:B------:R-:W-:Y:S02]  /*04c0*/  IADD3 R3, PT, PT, -R2, RZ, RZ ;  /* 0x000000ff02037210 */ /* 0x000fe40007ffe1ff */
[----:B--2---:R-:W-:-:S03]  /*04d0*/  IADD3 R6, PT, PT, RZ, -R5, RZ ;  /* 0x80000005ff067210 */ /* 0x004fc60007ffe0ff */
[----:B------:R-:W-:Y:S02]  /*04e0*/  IMAD R8, R3, UR7, R8 ;  /* 0x0000000703087c24 */ /* 0x000fe4000f8e0208 */
[----:B------:R-:W-:-:S03]  /*04f0*/  IMAD R3, R6, R9, RZ ;  /* 0x0000000906037224 */ /* 0x000fc600078e02ff */
[----:B------:R-:W-:Y:S01]  /*0500*/  IABS R6, R8 ;  /* 0x0000000800067213 */ /* 0x000fe20000000000 */
[----:B------:R-:W-:-:S03]  /*0510*/  IMAD.HI.U32 R4, R5, R3, R4 ;  /* 0x0000000305047227 */ /* 0x000fc600078e0004 */
[----:B------:R-:W-:-:S05]  /*0520*/  MOV R5, R6 ;  /* 0x0000000600057202 */ /* 0x000fca0000000f00 */
[----:B------:R-:W-:-:S04]  /*0530*/  IMAD.HI.U32 R3, R4, R5, RZ ;  /* 0x0000000504037227 */ /* 0x000fc800078e00ff */
[----:B------:R-:W-:-:S04]  /*0540*/  IMAD.MOV R4, RZ, RZ, -R3 ;  /* 0x000000ffff047224 */ /* 0x000fc800078e0a03 */
[----:B------:R-:W-:-:S05]  /*0550*/  IMAD R4, R9, R4, R5 ;  /* 0x0000000409047224 */ /* 0x000fca00078e0205 */
[----:B------:R-:W-:-:S13]  /*0560*/  ISETP.GT.U32.AND P2, PT, R9, R4, PT ;  /* 0x000000040900720c */ /* 0x000fda0003f44070 */
[-C--:B------:R-:W-:Y:S02]  /*0570*/  @!P2 IADD3 R4, PT, PT, R4, -R9.reuse, RZ ;  /* 0x800000090404a210 */ /* 0x080fe40007ffe0ff */
[----:B------:R-:W-:Y:S02]  /*0580*/  @!P2 IADD3 R3, PT, PT, R3, 0x1, RZ ;  /* 0x000000010303a810 */ /* 0x000fe40007ffe0ff */
[----:B------:R-:W-:Y:S02]  /*0590*/  ISETP.GE.U32.AND P0, PT, R4, R9, PT ;  /* 0x000000090400720c */ /* 0x000fe40003f06070 */
[----:B------:R-:W-:Y:S02]  /*05a0*/  LOP3.LUT R4, R8, UR13, RZ, 0x3c, !PT ;  /* 0x0000000d08047c12 */ /* 0x000fe4000f8e3cff */
[----:B------:R-:W-:Y:S02]  /*05b0*/  ISETP.NE.AND P2, PT, RZ, UR13, PT ;  /* 0x0000000dff007c0c */ /* 0x000fe4000bf45270 */
[----:B------:R-:W-:-:S07]  /*05c0*/  ISETP.GE.AND P1, PT, R4, RZ, PT ;  /* 0x000000ff0400720c */ /* 0x000fce0003f26270 */
[----:B------:R-:W-:-:S06]  /*05d0*/  @P0 IADD3 R3, PT, PT, R3, 0x1, RZ ;  /* 0x0000000103030810 */ /* 0x000fcc0007ffe0ff */
[----:B------:R-:W-:Y:S02]  /*05e0*/  @!P1 IADD3 R3, PT, PT, -R3, RZ, RZ ;  /* 0x000000ff03039210 */ /* 0x000fe40007ffe1ff */
[----:B------:R-:W-:-:S04]  /*05f0*/  @!P2 LOP3.LUT R3, RZ, UR13, RZ, 0x33, !PT ;  /* 0x0000000dff03ac12 */ /* 0x000fc8000f8e33ff */
[----:B------:R-:W-:-:S05]  /*0600*/  IADD3 R5, PT, PT, -R3, RZ, RZ ;  /* 0x000000ff03057210 */ /* 0x000fca0007ffe1ff */
[----:B------:R-:W-:Y:S01]  /*0610*/  IMAD R5, R5, UR13, R8 ;  /* 0x0000000d05057c24 */ /* 0x000fe2000f8e0208 */
[----:B0-----:R-:W-:Y:S06]  /*0620*/  BRA.U !UP0, `(.L_x_0) ;  /* 0x0000000908a47547 */ /* 0x001fec000b800000 */
[----:B------:R-:W-:Y:S01]  /*0630*/  IMAD R7, R0, UR4, RZ ;  /* 0x0000000400077c24 */ /* 0x000fe2000f8e02ff */
[----:B------:R-:W-:Y:S01]  /*0640*/  UISETP.GE.U32.AND UP0, UPT, UR5, 0x8, UPT ;  /* 0x000000080500788c */ /* 0x000fe2000bf06070 */
[----:B------:R-:W-:Y:S01]  /*0650*/  MOV R18, RZ ;  /* 0x000000ff00127202 */ /* 0x000fe20000000f00 */
[----:B------:R-:W-:Y:S01]  /*0660*/  UMOV UR4, URZ ;  /* 0x000000ff00047c82 */ /* 0x000fe20008000000 */
[----:B------:R-:W-:-:S05]  /*0670*/  IMAD R4, R2, UR5, R7 ;  /* 0x0000000502047c24 */ /* 0x000fca000f8e0207 */
[----:B------:R-:W-:-:S05]  /*0680*/  IADD3 R4, PT, PT, R3, R4, RZ ;  /* 0x0000000403047210 */ /* 0x000fca0007ffe0ff */
[----:B------:R-:W-:Y:S01]  /*0690*/  IMAD R6, R4, UR5, RZ ;  /* 0x0000000504067c24 */ /* 0x000fe2000f8e02ff */
[----:B------:R-:W-:Y:S06]  /*06a0*/  BRA.U !UP0, `(.L_x_1) ;  /* 0x00000005084c7547 */ /* 0x000fec000b800000 */
[----:B------:R-:W-:Y:S01]  /*06b0*/  IADD3 R8, PT, PT, R2, R7, RZ ;  /* 0x0000000702087210 */ /* 0x000fe20007ffe0ff */
[----:B------:R-:W-:Y:S01]  /*06c0*/  IMAD R7, R0, UR5, RZ ;  /* 0x0000000500077c24 */ /* 0x000fe2000f8e02ff */
[----:B------:R-:W-:Y:S01]  /*06d0*/  MOV R10, UR12 ;  /* 0x0000000c000a7c02 */ /* 0x000fe20008000f00 */
[----:B------:R-:W-:Y:S01]  /*06e0*/  HFMA2 R18, -RZ, RZ, 0, 0 ;  /* 0x00000000ff127431 */ /* 0x000fe200000001ff */
[----:B------:R-:W-:Y:S01]  /*06f0*/  ULOP3.LUT UR4, UR5, 0x7ffffff8, URZ, 0xc0, !UPT ;  /* 0x7ffffff805047892 */ /* 0x000fe2000f8ec0ff */
[----:B------:R-:W-:Y:S01]  /*0700*/  IMAD R27, R8, UR13, R5 ;  /* 0x0000000d081b7c24 */ /* 0x000fe2000f8e0205 */
[C---:B------:R-:W-:Y:S01]  /*0710*/  IADD3 R11, PT, PT, R7.reuse, 0x6, RZ ;  /* 0x00000006070b7810 */ /* 0x040fe20007ffe0ff */
[C---:B------:R-:W-:Y:S01]  /*0720*/  IMAD R19, R7.reuse, R10, UR12 ;  /* 0x0000000c07137e24 */ /* 0x040fe2000f8e020a */
[C---:B------:R-:W-:Y:S01]  /*0730*/  IADD3 R9, PT, PT, R7.reuse, 0x7, RZ ;  /* 0x0000000707097810 */ /* 0x040fe20007ffe0ff */
[----:B------:R-:W-:Y:S01]  /*0740*/  IMAD.MOV.U32 R4, RZ, RZ, R6 ;  /* 0x000000ffff047224 */ /* 0x000fe200078e0006 */
[----:B------:R-:W-:Y:S01]  /*0750*/  IADD3 R13, PT, PT, R7, 0x5, RZ ;  /* 0x00000005070d7810 */ /* 0x000fe20007ffe0ff */
[--C-:B------:R-:W-:Y:S01]  /*0760*/  IMAD R10, R11, UR12, R2.reuse ;  /* 0x0000000c0b0a7c24 */ /* 0x100fe2000f8e0202 */
[----:B------:R-:W-:Y:S01]  /*0770*/  IADD3 R15, PT, PT, R7, 0x4, RZ ;  /* 0x00000004070f7810 */ /* 0x000fe20007ffe0ff */
[--C-:B------:R-:W-:Y:S01]  /*0780*/  IMAD R8, R9, UR12, R2.reuse ;  /* 0x0000000c09087c24 */ /* 0x100fe2000f8e0202 */
[C---:B------:R-:W-:Y:S01]  /*0790*/  IADD3 R17, PT, PT, R7.reuse, 0x3, RZ ;  /* 0x0000000307117810 */ /* 0x040fe20007ffe0ff */
[----:B------:R-:W-:Y:S01]  /*07a0*/  VIADD R7, R7, 0x2 ;  /* 0x0000000207077836 */ /* 0x000fe20000000000 */
[----:B------:R-:W-:Y:S01]  /*07b0*/  IADD3 R22, PT, PT, R2, R19, RZ ;  /* 0x0000001302167210 */ /* 0x000fe20007ffe0ff */
[----:B------:R-:W-:Y:S01]  /*07c0*/  IMAD R12, R13, UR12, R2 ;  /* 0x0000000c0d0c7c24 */ /* 0x000fe2000f8e0202 */
[----:B------:R-:W-:-:S02]  /*07d0*/  UIMAD UR7, UR12, UR13, URZ ;  /* 0x0000000d0c0772a4 */ /* 0x000fc4000f8e02ff */
[--C-:B------:R-:W-:Y:S01]  /*07e0*/  IMAD R14, R15, UR12, R2.reuse ;  /* 0x0000000c0f0e7c24 */ /* 0x100fe2000f8e0202 */
[----:B------:R-:W-:Y:S01]  /*07f0*/  UIADD3 UR8, UPT, UPT, -UR4, URZ, URZ ;  /* 0x000000ff04087290 */ /* 0x000fe2000fffe1ff */
[--C-:B------:R-:W-:Y:S02]  /*0800*/  IMAD R16, R17, UR12, R2.reuse ;  /* 0x0000000c11107c24 */ /* 0x100fe4000f8e0202 */
[----:B------:R-:W-:Y:S02]  /*0810*/  IMAD R20, R7, UR12, R2 ;  /* 0x0000000c07147c24 */ /* 0x000fe4000f8e0202 */
[--C-:B------:R-:W-:Y:S02]  /*0820*/  IMAD R23, R10, UR13, R5.reuse ;  /* 0x0000000d0a177c24 */ /* 0x100fe4000f8e0205 */
[--C-:B------:R-:W-:Y:S02]  /*0830*/  IMAD R8, R8, UR13, R5.reuse ;  /* 0x0000000d08087c24 */ /* 0x100fe4000f8e0205 */
[----:B------:R-:W-:-:S02]  /*0840*/  IMAD R9, R12, UR13, R5 ;  /* 0x0000000d0c097c24 */ /* 0x000fc4000f8e0205 */
[--C-:B------:R-:W-:Y:S02]  /*0850*/  IMAD R10, R14, UR13, R5.reuse ;  /* 0x0000000d0e0a7c24 */ /* 0x100fe4000f8e0205 */
[--C-:B------:R-:W-:Y:S02]  /*0860*/  IMAD R11, R16, UR13, R5.reuse ;  /* 0x0000000d100b7c24 */ /* 0x100fe4000f8e0205 */
[--C-:B------:R-:W-:Y:S02]  /*0870*/  IMAD R7, R20, UR13, R5.reuse ;  /* 0x0000000d14077c24 */ /* 0x100fe4000f8e0205 */
[----:B------:R-:W-:-:S07]  /*0880*/  IMAD R25, R22, UR13, R5 ;  /* 0x0000000d16197c24 */ /* 0x000fce000f8e0205 */
.L_x_2:
[----:B------:R-:W0:Y:S08]  /*0890*/  LDC.64 R14, c[0x0][0x388] ;  /* 0x0000e200ff0e7b82 */ /* 0x000e300000000a00 */
[----:B------:R-:W1:Y:S01]  /*08a0*/  LDC.64 R12, c[0x0][0x380] ;  /* 0x0000e000ff0c7b82 */ /* 0x000e620000000a00 */
[----:B0-----:R-:W-:-:S06]  /*08b0*/  IMAD.WIDE R20, R27, 0x4, R14 ;  /* 0x000000041b147825 */ /* 0x001fcc00078e020e */
[----:B------:R-:W2:Y:S01]  /*08c0*/  LDG.E R20, desc[UR10][R20.64] ;  /* 0x0000000a14147981 */ /* 0x000ea2000c1e1900 */
[----:B-1----:R-:W-:-:S05]  /*08d0*/  IMAD.WIDE R12, R4, 0x4, R12 ;  /* 0x00000004040c7825 */ /* 0x002fca00078e020c */
[----:B------:R-:W2:Y:S01]  /*08e0*/  LDG.E R19, desc[UR10][R12.64] ;  /* 0x0000000a0c137981 */ /* 0x000ea2000c1e1900 */
[----:B------:R-:W-:-:S03]  /*08f0*/  IMAD.WIDE R16, R25, 0x4, R14 ;  /* 0x0000000419107825 */ /* 0x000fc600078e020e */
[----:B------:R-:W3:Y:S04]  /*0900*/  LDG.E R29, desc[UR10][R12.64+0x4] ;  /* 0x0000040a0c1d7981 */ /* 0x000ee8000c1e1900 */
[----:B------:R0:W3:Y:S04]  /*0910*/  LDG.E R22, desc[UR10][R16.64] ;  /* 0x0000000a10167981 */ /* 0x0000e8000c1e1900 */
[----:B------:R-:W4:Y:S04]  /*0920*/  LDG.E R24, desc[UR10][R12.64+0x8] ;  /* 0x0000080a0c187981 */ /* 0x000f28000c1e1900 */
[----:B------:R-:W5:Y:S01]  /*0930*/  LDG.E R21, desc[UR10][R12.64+0xc] ;  /* 0x00000c0a0c157981 */ /* 0x000f62000c1e1900 */
[----:B0-----:R-:W-:-:S05]  /*0940*/  IMAD.WIDE R16, R7, 0x4, R14 ;  /* 0x0000000407107825 */ /* 0x001fca00078e020e */
[----:B------:R0:W4:Y:S01]  /*0950*/  LDG.E R26, desc[UR10][R16.64] ;  /* 0x0000000a101a7981 */ /* 0x000122000c1e1900 */
[----:B--2---:R-:W-:Y:S01]  /*0960*/  FFMA R28, R19, R20, R18 ;  /* 0x00000014131c7223 */ /* 0x004fe20000000012 */
[----:B------:R-:W-:-:S06]  /*0970*/  IMAD.WIDE R18, R11, 0x4, R14 ;  /* 0x000000040b127825 */ /* 0x000fcc00078e020e */
[----:B------:R-:W5:Y:S01]  /*0980*/  LDG.E R18, desc[UR10][R18.64] ;  /* 0x0000000a12127981 */ /* 0x000f62000c1e1900 */
[----:B---3--:R-:W-:Y:S01]  /*0990*/  FFMA R22, R29, R22, R28 ;  /* 0x000000161d167223 */ /* 0x008fe2000000001c */
[----:B------:R-:W-:-:S04]  /*09a0*/  IMAD.WIDE R28, R10, 0x4, R14 ;  /* 0x000000040a1c7825 */ /* 0x000fc800078e020e */
[----:B0-----:R-:W-:Y:S02]  /*09b0*/  IMAD.WIDE R16, R23, 0x4, R14 ;  /* 0x0000000417107825 */ /* 0x001fe400078e020e */
[----:B------:R-:W2:Y:S04]  /*09c0*/  LDG.E R28, desc[UR10][R28.64] ;  /* 0x0000000a1c1c7981 */ /* 0x000ea8000c1e1900 */
[----:B------:R-:W3:Y:S01]  /*09d0*/  LDG.E R16, desc[UR10][R16.64] ;  /* 0x0000000a10107981 */ /* 0x000ee2000c1e1900 */
[----:B----4-:R-:W-:-:S03]  /*09e0*/  FFMA R24, R24, R26, R22 ;  /* 0x0000001a18187223 */ /* 0x010fc60000000016 */
[----:B------:R-:W3:Y:S04]  /*09f0*/  LDG.E R19, desc[UR10][R12.64+0x18] ;  /* 0x0000180a0c137981 */ /* 0x000ee8000c1e1900 */
[----:B------:R-:W2:Y:S04]  /*0a00*/  LDG.E R22, desc[UR10][R12.64+0x10] ;  /* 0x0000100a0c167981 */ /* 0x000ea8000c1e1900 */
[----:B------:R-:W4:Y:S01]  /*0a10*/  LDG.E R29, desc[UR10][R12.64+0x1c] ;  /* 0x00001c0a0c1d7981 */ /* 0x000f22000c1e1900 */
[----:B-----5:R-:W-:Y:S01]  /*0a20*/  FFMA R24, R21, R18, R24 ;  /* 0x0000001215187223 */ /* 0x020fe20000000018 */
[----:B------:R-:W-:-:S02]  /*0a30*/  IMAD.WIDE R20, R9, 0x4, R14 ;  /* 0x0000000409147825 */ /* 0x000fc400078e020e */
[----:B------:R0:W5:Y:S02]  /*0a40*/  LDG.E R18, desc[UR10][R12.64+0x14] ;  /* 0x0000140a0c127981 */ /* 0x000164000c1e1900 */
[----:B------:R-:W-:Y:S02]  /*0a50*/  IMAD.WIDE R14, R8, 0x4, R14 ;  /* 0x00000004080e7825 */ /* 0x000fe400078e020e */
[----:B------:R-:W5:Y:S04]  /*0a60*/  LDG.E R21, desc[UR10][R20.64] ;  /* 0x0000000a14157981 */ /* 0x000f68000c1e1900 */
[----:B------:R1:W4:Y:S01]  /*0a70*/  LDG.E R14, desc[UR10][R14.64] ;  /* 0x0000000a0e0e7981 */ /* 0x000322000c1e1900 */
[----:B------:R-:W-:-:S04]  /*0a80*/  UIADD3 UR8, UPT, UPT, UR8, 0x8, URZ ;  /* 0x0000000808087890 */ /* 0x000fc8000fffe0ff */
[----:B------:R-:W-:Y:S01]  /*0a90*/  UISETP.NE.AND UP0, UPT, UR8, URZ, UPT ;  /* 0x000000ff0800728c */ /* 0x000fe2000bf05270 */
[----:B--2---:R-:W-:Y:S01]  /*0aa0*/  FFMA R22, R22, R28, R24 ;  /* 0x0000001c16167223 */ /* 0x004fe20000000018 */
[----:B------:R-:W-:Y:S01]  /*0ab0*/  IMAD.U32 R24, RZ, RZ, UR7 ;  /* 0x00000007ff187e24 */ /* 0x000fe2000f8e00ff */
[----:B0-----:R-:W-:Y:S02]  /*0ac0*/  MOV R12, UR7 ;  /* 0x00000007000c7c02 */ /* 0x001fe40008000f00 */
[----:B------:R-:W-:Y:S02]  /*0ad0*/  MOV R26, UR7 ;  /* 0x00000007001a7c02 */ /* 0x000fe40008000f00 */
[----:B-1----:R-:W-:Y:S02]  /*0ae0*/  MOV R15, UR7 ;  /* 0x00000007000f7c02 */ /* 0x002fe40008000f00 */
[----:B------:R-:W-:Y:S02]  /*0af0*/  MOV R20, UR7 ;  /* 0x0000000700147c02 */ /* 0x000fe40008000f00 */
[----:B------:R-:W-:Y:S01]  /*0b00*/  MOV R17, UR7 ;  /* 0x0000000700117c02 */ /* 0x000fe20008000f00 */
[----:B------:R-:W-:Y:S01]  /*0b10*/  IMAD R7, R12, 0x8, R7 ;  /* 0x000000080c077824 */ /* 0x000fe200078e0207 */
[----:B------:R-:W-:-:S02]  /*0b20*/  LEA R27, R26, R27, 0x3 ;  /* 0x0000001b1a1b7211 */ /* 0x000fc400078e18ff */
[----:B------:R-:W-:Y:S02]  /*0b30*/  LEA R8, R15, R8, 0x3 ;  /* 0x000000080f087211 */ /* 0x000fe400078e18ff */
[----:B------:R-:W-:Y:S02]  /*0b40*/  LEA R23, R20, R23, 0x3 ;  /* 0x0000001714177211 */ /* 0x000fe400078e18ff */
[----:B------:R-:W-:Y:S02]  /*0b50*/  LEA R9, R24, R9, 0x3 ;  /* 0x0000000918097211 */ /* 0x000fe400078e18ff */
[----:B------:R-:W-:Y:S02]  /*0b60*/  LEA R10, R17, R10, 0x3 ;  /* 0x0000000a110a7211 */ /* 0x000fe400078e18ff */
[----:B------:R-:W-:Y:S02]  /*0b70*/  LEA R11, R26, R11, 0x3 ;  /* 0x0000000b1a0b7211 */ /* 0x000fe400078e18ff */
[----:B------:R-:W-:-:S02]  /*0b80*/  LEA R25, R20, R25, 0x3 ;  /* 0x0000001914197211 */ /* 0x000fc400078e18ff */
[----:B------:R-:W-:Y:S01]  /*0b90*/  IADD3 R4, PT, PT, R4, 0x8, RZ ;  /* 0x0000000804047810 */ /* 0x000fe20007ffe0ff */
[----:B-----5:R-:W-:-:S04]  /*0ba0*/  FFMA R18, R18, R21, R22 ;  /* 0x0000001512127223 */ /* 0x020fc80000000016 */
[----:B---3--:R-:W-:-:S04]  /*0bb0*/  FFMA R18, R19, R16, R18 ;  /* 0x0000001013127223 */ /* 0x008fc80000000012 */
[----:B----4-:R-:W-:Y:S01]  /*0bc0*/  FFMA R18, R29, R14, R18 ;  /* 0x0000000e1d127223 */ /* 0x010fe20000000012 */
[----:B------:R-:W-:Y:S06]  /*0bd0*/  BRA.U UP0, `(.L_x_2) ;  /* 0xfffffffd002c7547 */ /* 0x000fec000b83ffff */
.L_x_1:
[----:B------:R-:W-:-:S09]  /*0be0*/  ULOP3.LUT UP0, UR7, UR5, 0x7, URZ, 0xc0, !UPT ;  /* 0x0000000705077892 */ /* 0x000fd2000f80c0ff */
[----:B------:R-:W-:Y:S05]  /*0bf0*/  BRA.U !UP0, `(.L_x_0) ;  /* 0x0000000508307547 */ /* 0x000fea000b800000 */
[----:B------:R-:W-:Y:S01]  /*0c00*/  UISETP.GE.U32.AND UP0, UPT, UR7, 0x4, UPT ;  /* 0x000000040700788c */ /* 0x000fe2000bf06070 */
[----:B------:R-:W-:Y:S01]  /*0c10*/  IMAD R4, R0, UR6, R5 ;  /* 0x0000000600047c24 */ /* 0x000fe2000f8e0205 */
[----:B------:R-:W-:-:S04]  /*0c20*/  ULOP3.LUT UR8, UR5, 0x3, URZ, 0xc0, !UPT ;  /* 0x0000000305087892 */ /* 0x000fc8000f8ec0ff */
[----:B------:R-:W-:-:S03]  /*0c30*/  UISETP.NE.AND UP1, UPT, UR8, URZ, UPT ;  /* 0x000000ff0800728c */ /* 0x000fc6000bf25270 */
[----:B------:R-:W-:Y:S08]  /*0c40*/  BRA.U !UP0, `(.L_x_3) ;  /* 0x0000000108787547 */ /* 0x000ff0000b800000 */
[----:B------:R-:W0:Y:S01]  /*0c50*/  LDC.64 R8, c[0x0][0x388] ;  /* 0x0000e200ff087b82 */ /* 0x000e220000000a00 */
[----:B------:R-:W-:Y:S02]  /*0c60*/  MOV R13, UR4 ;  /* 0x00000004000d7c02 */ /* 0x000fe40008000f00 */
[----:B------:R-:W-:-:S03]  /*0c70*/  IADD3 R7, PT, PT, R6, UR4, RZ ;  /* 0x0000000406077c10 */ /* 0x000fc6000fffe0ff */
[----:B------:R-:W-:Y:S02]  /*0c80*/  IMAD R13, R13, UR12, R2 ;  /* 0x0000000c0d0d7c24 */ /* 0x000fe4000f8e0202 */
[----:B------:R-:W1:Y:S02]  /*0c90*/  LDC.64 R10, c[0x0][0x380] ;  /* 0x0000e000ff0a7b82 */ /* 0x000e640000000a00 */
[C---:B------:R-:W-:Y:S01]  /*0ca0*/  IMAD R15, R13.reuse, UR13, R4 ;  /* 0x0000000d0d0f7c24 */ /* 0x040fe2000f8e0204 */
[----:B------:R-:W-:-:S04]  /*0cb0*/  IADD3 R17, PT, PT, R13, UR12, RZ ;  /* 0x0000000c0d117c10 */ /* 0x000fc8000fffe0ff */
[C---:B------:R-:W-:Y:S01]  /*0cc0*/  IADD3 R13, PT, PT, R17.reuse, UR12, RZ ;  /* 0x0000000c110d7c10 */ /* 0x040fe2000fffe0ff */
[----:B------:R-:W-:-:S04]  /*0cd0*/  IMAD R17, R17, UR13, R4 ;  /* 0x0000000d11117c24 */ /* 0x000fc8000f8e0204 */
[C---:B------:R-:W-:Y:S02]  /*0ce0*/  VIADD R19, R13.reuse, UR12 ;  /* 0x0000000c0d137c36 */ /* 0x040fe40008000000 */
[----:B------:R-:W-:Y:S02]  /*0cf0*/  IMAD R13, R13, UR13, R4 ;  /* 0x0000000d0d0d7c24 */ /* 0x000fe4000f8e0204 */
[----:B0-----:R-:W-:-:S04]  /*0d00*/  IMAD.WIDE R14, R15, 0x4, R8 ;  /* 0x000000040f0e7825 */ /* 0x001fc800078e0208 */
[----:B------:R-:W-:Y:S02]  /*0d10*/  IMAD.WIDE R16, R17, 0x4, R8 ;  /* 0x0000000411107825 */ /* 0x000fe400078e0208 */
[----:B------:R-:W2:Y:S02]  /*0d20*/  LDG.E R14, desc[UR10][R14.64] ;  /* 0x0000000a0e0e7981 */ /* 0x000ea4000c1e1900 */
[----:B-1----:R-:W-:Y:S02]  /*0d30*/  IMAD.WIDE R10, R7, 0x4, R10 ;  /* 0x00000004070a7825 */ /* 0x002fe400078e020a */
[----:B------:R-:W3:Y:S02]  /*0d40*/  LDG.E R16, desc[UR10][R16.64] ;  /* 0x0000000a10107981 */ /* 0x000ee4000c1e1900 */
[----:B------:R-:W-:Y:S02]  /*0d50*/  IMAD R19, R19, UR13, R4 ;  /* 0x0000000d13137c24 */ /* 0x000fe4000f8e0204 */
[----:B------:R-:W2:Y:S01]  /*0d60*/  LDG.E R7, desc[UR10][R10.64] ;  /* 0x0000000a0a077981 */ /* 0x000ea2000c1e1900 */
[----:B------:R-:W-:-:S03]  /*0d70*/  IMAD.WIDE R12, R13, 0x4, R8 ;  /* 0x000000040d0c7825 */ /* 0x000fc600078e0208 */
[----:B------:R-:W3:Y:S01]  /*0d80*/  LDG.E R20, desc[UR10][R10.64+0x4] ;  /* 0x0000040a0a147981 */ /* 0x000ee2000c1e1900 */
[----:B------:R-:W-:-:S03]  /*0d90*/  IMAD.WIDE R8, R19, 0x4, R8 ;  /* 0x0000000413087825 */ /* 0x000fc600078e0208 */
[----:B------:R-:W4:Y:S04]  /*0da0*/  LDG.E R12, desc[UR10][R12.64] ;  /* 0x0000000a0c0c7981 */ /* 0x000f28000c1e1900 */
[----:B------:R-:W4:Y:S04]  /*0db0*/  LDG.E R22, desc[UR10][R10.64+0x8] ;  /* 0x0000080a0a167981 */ /* 0x000f28000c1e1900 */
[----:B------:R-:W5:Y:S04]  /*0dc0*/  LDG.E R8, desc[UR10][R8.64] ;  /* 0x0000000a08087981 */ /* 0x000f68000c1e1900 */
[----:B------:R-:W5:Y:S01]  /*0dd0*/  LDG.E R24, desc[UR10][R10.64+0xc] ;  /* 0x00000c0a0a187981 */ /* 0x000f62000c1e1900 */
[----:B------:R-:W-:Y:S01]  /*0de0*/  UIADD3 UR4, UPT, UPT, UR4, 0x4, URZ ;  /* 0x0000000404047890 */ /* 0x000fe2000fffe0ff */
[----:B--2---:R-:W-:-:S04]  /*0df0*/  FFMA R7, R7, R14, R18 ;  /* 0x0000000e07077223 */ /* 0x004fc80000000012 */
[----:B---3--:R-:W-:-:S04]  /*0e00*/  FFMA R7, R20, R16, R7 ;  /* 0x0000001014077223 */ /* 0x008fc80000000007 */
[----:B----4-:R-:W-:-:S04]  /*0e10*/  FFMA R7, R22, R12, R7 ;  /* 0x0000000c16077223 */ /* 0x010fc80000000007 */
[----:B-----5:R-:W-:-:S07]  /*0e20*/  FFMA R18, R24, R8, R7 ;  /* 0x0000000818127223 */ /* 0x020fce0000000007 */
.L_x_3:
[----:B------:R-:W-:Y:S05]  /*0e30*/  BRA.U !UP1, `(.L_x_0) ;  /* 0x0000000109a07547 */ /* 0x000fea000b800000 */
[----:B------:R-:W-:Y:S01]  /*0e40*/  UISETP.NE.AND UP0, UPT, UR8, 0x1, UPT ;  /* 0x000000010800788c */ /* 0x000fe2000bf05270 */
[----:B------:R-:W-:Y:S01]  /*0e50*/  MOV R11, UR4 ;  /* 0x00000004000b7c02 */ /* 0x000fe20008000f00 */
[----:B------:R-:W-:-:S04]  /*0e60*/  ULOP3.LUT UR7, UR5, 0x1, URZ, 0xc0, !UPT ;  /* 0x0000000105077892 */ /* 0x000fc8000f8ec0ff */
[----:B------:R-:W-:Y:S01]  /*0e70*/  UISETP.NE.U32.AND UP1, UPT, UR7, 0x1, UPT ;  /* 0x000000010700788c */ /* 0x000fe2000bf25070 */
[----:B------:R-:W-:-:S04]  /*0e80*/  PLOP3.LUT P0, PT, PT, PT, UP0, 0x80, 0x8 ;  /* 0x000000000008781c */ /* 0x000fc80003f0f008 */
[----:B------:R-:W0:Y:S01]  /*0e90*/  @UP0 LDCU.128 UR16, c[0x0][0x380] ;  /* 0x00007000ff1007ac */ /* 0x000e220008000c00 */
[----:B------:R-:W-:-:S05]  /*0ea0*/  PLOP3.LUT P1, PT, PT, PT, UP1, 0x80, 0x8 ;  /* 0x000000000008781c */ /* 0x000fca0003f2f018 */
[----:B------:R-:W1:Y:S03]  /*0eb0*/  @!UP1 LDCU.128 UR20, c[0x0][0x380] ;  /* 0x00007000ff1497ac */ /* 0x000e660008000c00 */
[----:B------:R-:W-:Y:S01]  /*0ec0*/  @P0 IMAD R11, R11, UR12, R2 ;  /* 0x0000000c0b0b0c24 */ /* 0x000fe2000f8e0202 */
[----:B------:R-:W-:Y:S01]  /*0ed0*/  @P0 IADD3 R7, PT, PT, R6, UR4, RZ ;  /* 0x0000000406070c10 */ /* 0x000fe2000fffe0ff */
[----:B------:R-:W-:Y:S02]  /*0ee0*/  @UP0 UIADD3 UR4, UPT, UPT, UR4, 0x2, URZ ;  /* 0x0000000204040890 */ /* 0x000fe4000fffe0ff */
[C---:B------:R-:W-:Y:S01]  /*0ef0*/  @P0 IMAD R15, R11.reuse, UR13, R4 ;  /* 0x0000000d0b0f0c24 */ /* 0x040fe2000f8e0204 */
[----:B------:R-:W-:-:S03]  /*0f00*/  @P0 IADD3 R13, PT, PT, R11, UR12, RZ ;  /* 0x0000000c0b0d0c10 */ /* 0x000fc6000fffe0ff */
[----:B------:R-:W-:Y:S01]  /*0f10*/  MOV R19, UR4 ;  /* 0x0000000400137c02 */ /* 0x000fe20008000f00 */
[----:B0-----:R-:W-:Y:S01]  /*0f20*/  IMAD.U32 R11, RZ, RZ, UR17 ;  /* 0x00000011ff0b7e24 */ /* 0x001fe2000f8e00ff */
[----:B------:R-:W-:Y:S01]  /*0f30*/  MOV R8, UR18 ;  /* 0x0000001200087c02 */ /* 0x000fe20008000f00 */
[----:B------:R-:W-:Y:S01]  /*0f40*/  @P0 IMAD R13, R13, UR13, R4 ;  /* 0x0000000d0d0d0c24 */ /* 0x000fe2000f8e0204 */
[----:B------:R-:W-:Y:S02]  /*0f50*/  MOV R9, UR19 ;  /* 0x0000001300097c02 */ /* 0x000fe40008000f00 */
[----:B------:R-:W-:Y:S01]  /*0f60*/  MOV R10, UR16 ;  /* 0x00000010000a7c02 */ /* 0x000fe20008000f00 */
[----:B------:R-:W-:Y:S02]  /*0f70*/  @!P1 IMAD R19, R19, UR12, R2 ;  /* 0x0000000c13139c24 */ /* 0x000fe4000f8e0202 */
[----:B------:R-:W-:Y:S01]  /*0f80*/  @P0 IMAD.WIDE R14, R15, 0x4, R8 ;  /* 0x000000040f0e0825 */ /* 0x000fe200078e0208 */
[----:B------:R-:W-:-:S03]  /*0f90*/  @!P1 IADD3 R17, PT, PT, R6, UR4, RZ ;  /* 0x0000000406119c10 */ /* 0x000fc6000fffe0ff */
[----:B------:R-:W-:Y:S01]  /*0fa0*/  @P0 IMAD.WIDE R10, R7, 0x4, R10 ;  /* 0x00000004070a0825 */ /* 0x000fe200078e020a */
[----:B-1----:R-:W-:Y:S01]  /*0fb0*/  MOV R12, UR20 ;  /* 0x00000014000c7c02 */ /* 0x002fe20008000f00 */
[----:B------:R-:W2:Y:S01]  /*0fc0*/  @P0 LDG.E R15, desc[UR10][R14.64] ;  /* 0x0000000a0e0f0981 */ /* 0x000ea2000c1e1900 */
[----:B------:R-:W-:Y:S01]  /*0fd0*/  MOV R6, UR22 ;  /* 0x0000001600067c02 */ /* 0x000fe20008000f00 */
[----:B------:R-:W-:Y:S01]  /*0fe0*/  @P0 IMAD.WIDE R8, R13, 0x4, R8 ;  /* 0x000000040d080825 */ /* 0x000fe200078e0208 */
[----:B------:R-:W-:Y:S01]  /*0ff0*/  MOV R13, UR21 ;  /* 0x00000015000d7c02 */ /* 0x000fe20008000f00 */
[----:B------:R-:W2:Y:S01]  /*1000*/  @P0 LDG.E R21, desc[UR10][R10.64] ;  /* 0x0000000a0a150981 */ /* 0x000ea2000c1e1900 */
[----:B------:R-:W-:Y:S01]  /*1010*/  MOV R7, UR23 ;  /* 0x0000001700077c02 */ /* 0x000fe20008000f00 */
[----:B------:R-:W-:Y:S02]  /*1020*/  @!P1 IMAD R19, R19, UR13, R4 ;  /* 0x0000000d13139c24 */ /* 0x000fe4000f8e0204 */
[----:B------:R-:W-:Y:S01]  /*1030*/  @!P1 IMAD.WIDE R12, R17, 0x4, R12 ;  /* 0x00000004110c9825 */ /* 0x000fe200078e020c */
[----:B------:R-:W3:Y:S03]  /*1040*/  @P0 LDG.E R4, desc[UR10][R10.64+0x4] ;  /* 0x0000040a0a040981 */ /* 0x000ee6000c1e1900 */
[----:B------:R-:W-:Y:S01]  /*1050*/  @!P1 IMAD.WIDE R6, R19, 0x4, R6 ;  /* 0x0000000413069825 */ /* 0x000fe200078e0206 */
[----:B------:R-:W3:Y:S04]  /*1060*/  @P0 LDG.E R8, desc[UR10][R8.64] ;  /* 0x0000000a08080981 */ /* 0x000ee8000c1e1900 */
[----:B------:R-:W4:Y:S04]  /*1070*/  @!P1 LDG.E R13, desc[UR10][R12.64] ;  /* 0x0000000a0c0d9981 */ /* 0x000f28000c1e1900 */
[----:B------:R-:W4:Y:S01]  /*1080*/  @!P1 LDG.E R6, desc[UR10][R6.64] ;  /* 0x0000000a06069981 */ /* 0x000f22000c1e1900 */
[----:B--2---:R-:W-:-:S04]  /*1090*/  @P0 FFMA R15, R21, R15, R18 ;  /* 0x0000000f150f0223 */ /* 0x004fc80000000012 */
[----:B---3--:R-:W-:-:S04]  /*10a0*/  @P0 FFMA R18, R4, R8, R15 ;  /* 0x0000000804120223 */ /* 0x008fc8000000000f */
[----:B----4-:R-:W-:-:S07]  /*10b0*/  @!P1 FFMA R18, R13, R6, R18 ;  /* 0x000000060d129223 */ /* 0x010fce0000000012 */
.L_x_0:
[----:B------:R-:W0:Y:S01]  /*10c0*/  LDC.64 R6, c[0x0][0x390] ;  /* 0x0000e400ff067b82 */ /* 0x000e220000000a00 */
[----:B------:R-:W-:Y:S02]  /*10d0*/  IMAD R2, R3, UR12, R2 ;  /* 0x0000000c03027c24 */ /* 0x000fe4000f8e0202 */
[----:B------:R-:W-:-:S04]  /*10e0*/  IMAD R3, R0, UR6, R5 ;  /* 0x0000000600037c24 */ /* 0x000fc8000f8e0205 */
[----:B------:R-:W-:-:S04]  /*10f0*/  IMAD R3, R2, UR13, R3 ;  /* 0x0000000d02037c24 */ /* 0x000fc8000f8e0203 */
[----:B0-----:R-:W-:-:S05]  /*1100*/  IMAD.WIDE R2, R3, 0x4, R6 ;  /* 0x0000000403027825 */ /* 0x001fca00078e0206 */
[----:B------:R-:W-:Y:S01]  /*1110*/  STG.E desc[UR10][R2.64], R18 ;  /* 0x0000001202007986 */ /* 0x000fe2000c10190a */
[----:B------:R-:W-:Y:S05]  /*1120*/  EXIT ;  /* 0x000000000000794d */ /* 0x000fea0003800000 */
.L_x_4:
[----:B------:R-:W-:-:S00]  /*1130*/  BRA `(.L_x_4) ;  /* 0xfffffffc00fc7947 */ /* 0x000fc0000383ffff */
[----:B------:R-:W-:-:S00]  /*1140*/  NOP ;  /* 0x0000000000007918 */ /* 0x000fc00000000000 */
        /* <DEDUP_REMOVED lines=11> */
.L_x_88:


//--------------------- .text._ZN7cobraml7kernels14softmax_kernelEPfS1_iii --------------------------
	.section	.text._ZN7cobraml7kernels14softmax_kernelEPfS1_iii,"ax",@progbits
	.align	128
        .global         _ZN7cobraml7kernels14softmax_kernelEPfS1_iii
        .type           _ZN7cobraml7kernels14softmax_kernelEPfS1_iii,@function
        .size           _ZN7cobraml7kernels14softmax_kernelEPfS1_iii,(.L_x_85 - _ZN7cobraml7kernels14softmax_kernelEPfS1_iii)
        .other          _ZN7cobraml7kernels14softmax_kernelEPfS1_iii,@"STO_CUDA_ENTRY STV_DEFAULT"
_ZN7cobraml7kernels14softmax_kernelEPfS1_iii:
.text._ZN7cobraml7kernels14softmax_kernelEPfS1_iii:
[----:B------:R-:W-:Y:S01]  /*0000*/  LDC R1, c[0x0][0x37c] ;  /* 0x0000df00ff017b82 */ /* 0x000fe20000000800 */
[----:B------:R-:W0:Y:S07]  /*0010*/  S2R R3, SR_TID.X ;  /* 0x0000000000037919 */ /* 0x000e2e0000002100 */
[----:B------:R-:W1:Y:S01]  /*0020*/  LDC.64 R6, c[0x0][0x390] ;  /* 0x0000e400ff067b82 */ /* 0x000e620000000a00 */
[----:B------:R-:W2:Y:S07]  /*0030*/  LDCU UR5, c[0x0][0x398] ;  /* 0x00007300ff0577ac */ /* 0x000eae0008000800 */
[----:B------:R-:W0:Y:S08]  /*0040*/  S2UR UR4, SR_CTAID.X ;  /* 0x00000000000479c3 */ /* 0x000e300000002500 */
[----:B------:R-:W0:Y:S01]  /*0050*/  LDC R0, c[0x0][0x360] ;  /* 0x0000d800ff007b82 */ /* 0x000e220000000800 */
[----:B-1----:R-:W-:-:S02]  /*0060*/  IMAD R6, R7, R6, RZ ;  /* 0x0000000607067224 */ /* 0x002fc400078e02ff */
[----:B0-----:R-:W-:Y:S02]  /*0070*/  IMAD R0, R0, UR4, R3 ;  /* 0x0000000400007c24 */ /* 0x001fe4000f8e0203 */
[----:B--2---:R-:W-:-:S05]  /*0080*/  IMAD R3, R6, UR5, RZ ;  /* 0x0000000506037c24 */ /* 0x004fca000f8e02ff */
[----:B------:R-:W-:-:S13]  /*0090*/  ISETP.GE.AND P0, PT, R0, R3, PT ;  /* 0x000000030000720c */ /* 0x000fda0003f06270 */
[----:B------:R-:W-:Y:S05]  /*00a0*/  @P0 EXIT ;  /* 0x000000000000094d */ /* 0x000fea0003800000 */
[----:B------:R-:W-:Y:S01]  /*00b0*/  IMAD R5, R7, UR5, RZ ;  /* 0x0000000507057c24 */ /* 0x000fe2000f8e02ff */
[----:B------:R-:W-:Y:S01]  /*00c0*/  IABS R8, R0 ;  /* 0x0000000000087213 */ /* 0x000fe20000000000 */
[----:B------:R-:W0:Y:S01]  /*00d0*/  LDCU.64 UR10, c[0x0][0x358] ;  /* 0x00006b00ff0a77ac */ /* 0x000e220008000a00 */
[----:B------:R-:W-:Y:S02]  /*00e0*/  IABS R11, R7 ;  /* 0x00000007000b7213 */ /* 0x000fe40000000000 */
[-C--:B------:R-:W-:Y:S02]  /*00f0*/  IABS R6, R5.reuse ;  /* 0x0000000500067213 */ /* 0x080fe40000000000 */
[----:B------:R-:W-:Y:S02]  /*0100*/  IABS R10, R5 ;  /* 0x00000005000a7213 */ /* 0x000fe40000000000 */
[----:B------:R-:W1:Y:S08]  /*0110*/  I2F.RP R4, R6 ;  /* 0x0000000600047306 */ /* 0x000e700000209400 */
[----:B-1----:R-:W1:Y:S02]  /*0120*/  MUFU.RCP R4, R4 ;  /* 0x0000000400047308 */ /* 0x002e640000001000 */
[----:B-1----:R-:W-:-:S06]  /*0130*/  IADD3 R2, PT, PT, R4, 0xffffffe, RZ ;  /* 0x0ffffffe04027810 */ /* 0x002fcc0007ffe0ff */
[----:B------:R-:W1:Y:S08]  /*0140*/  I2F.RP R4, R11 ;  /* 0x0000000b00047306 */ /* 0x000e700000209400 */
[----:B------:R2:W3:Y:S08]  /*0150*/  F2I.FTZ.U32.TRUNC.NTZ R3, R2 ;  /* 0x0000000200037305 */ /* 0x0004f0000021f000 */
[----:B-1----:R-:W1:Y:S01]  /*0160*/  MUFU.RCP R4, R4 ;  /* 0x0000000400047308 */ /* 0x002e620000001000 */
[----:B--2---:R-:W-:Y:S01]  /*0170*/  HFMA2 R2, -RZ, RZ, 0, 0 ;  /* 0x00000000ff027431 */ /* 0x004fe200000001ff */
[----:B---3--:R-:W-:-:S05]  /*0180*/  IADD3 R9, PT, PT, RZ, -R3, RZ ;  /* 0x80000003ff097210 */ /* 0x008fca0007ffe0ff */
[----:B------:R-:W-:-:S04]  /*0190*/  IMAD R9, R9, R6, RZ ;  /* 0x0000000609097224 */ /* 0x000fc800078e02ff */
[----:B------:R-:W-:Y:S01]  /*01a0*/  IMAD.HI.U32 R3, R3, R9, R2 ;  /* 0x0000000903037227 */ /* 0x000fe200078e0002 */
[----:B------:R-:W-:-:S05]  /*01b0*/  IADD3 R9, PT, PT, RZ, -R10, RZ ;  /* 0x8000000aff097210 */ /* 0x000fca0007ffe0ff */
[----:B------:R-:W-:-:S04]  /*01c0*/  IMAD.HI.U32 R2, R3, R8, RZ ;  /* 0x0000000803027227 */ /* 0x000fc800078e00ff */
[----:B------:R-:W-:-:S05]  /*01d0*/  IMAD R3, R2, R9, R8 ;  /* 0x0000000902037224 */ /* 0x000fca00078e0208 */
[----:B------:R-:W-:-:S13]  /*01e0*/  ISETP.GT.U32.AND P1, PT, R6, R3, PT ;  /* 0x000000030600720c */ /* 0x000fda0003f24070 */
[-C--:B------:R-:W-:Y:S02]  /*01f0*/  @!P1 IADD3 R3, PT, PT, R3, -R6.reuse, RZ ;  /* 0x8000000603039210 */ /* 0x080fe40007ffe0ff */
[----:B------:R-:W-:Y:S02]  /*0200*/  @!P1 IADD3 R2, PT, PT, R2, 0x1, RZ ;  /* 0x0000000102029810 */ /* 0x000fe40007ffe0ff */
[----:B------:R-:W-:Y:S02]  /*0210*/  ISETP.GE.U32.AND P0, PT, R3, R6, PT ;  /* 0x000000060300720c */ /* 0x000fe40003f06070 */
[----:B------:R-:W-:Y:S02]  /*0220*/  LOP3.LUT R3, R0, R5, RZ, 0x3c, !PT ;  /* 0x0000000500037212 */ /* 0x000fe400078e3cff */
[----:B------:R-:W-:Y:S02]  /*0230*/  ISETP.NE.AND P1, PT, R5, RZ, PT ;  /* 0x000000ff0500720c */ /* 0x000fe40003f25270 */
[----:B------:R-:W-:-:S02]  /*0240*/  ISETP.GE.AND P2, PT, R3, RZ, PT ;  /* 0x000000ff0300720c */ /* 0x000fc40003f46270 */
[----:B-1----:R-:W-:-:S05]  /*0250*/  IADD3 R3, PT, PT, R4, 0xffffffe, RZ ;  /* 0x0ffffffe04037810 */ /* 0x002fca0007ffe0ff */
[----:B------:R-:W-:Y:S01]  /*0260*/  @P0 IADD3 R2, PT, PT, R2, 0x1, RZ ;  /* 0x0000000102020810 */ /* 0x000fe20007ffe0ff */
[----:B------:R-:W1:Y:S05]  /*0270*/  F2I.FTZ.U32.TRUNC.NTZ R3, R3 ;  /* 0x0000000300037305 */ /* 0x000e6a000021f000 */
[----:B------:R-:W-:Y:S02]  /*0280*/  @!P2 IADD3 R2, PT, PT, -R2, RZ, RZ ;  /* 0x000000ff0202a210 */ /* 0x000fe40007ffe1ff */
[----:B------:R-:W-:-:S05]  /*0290*/  @!P1 LOP3.LUT R2, RZ, R5, RZ, 0x33, !PT ;  /* 0x00000005ff029212 */ /* 0x000fca00078e33ff */
[----:B------:R-:W-:Y:S01]  /*02a0*/  IMAD R5, R5, R2, RZ ;  /* 0x0000000205057224 */ /* 0x000fe200078e02ff */
[----:B-1----:R-:W-:-:S04]  /*02b0*/  IADD3 R4, PT, PT, RZ, -R3, RZ ;  /* 0x80000003ff047210 */ /* 0x002fc80007ffe0ff */
[----:B------:R-:W-:Y:S02]  /*02c0*/  MOV R2, R4 ;  /* 0x0000000400027202 */ /* 0x000fe40000000f00 */
[----:B------:R-:W-:-:S03]  /*02d0*/  IADD3 R4, PT, PT, R0, -R5, RZ ;  /* 0x8000000500047210 */ /* 0x000fc60007ffe0ff */
[----:B------:R-:W-:Y:S02]  /*02e0*/  IMAD R9, R2, R11, RZ ;  /* 0x0000000b02097224 */ /* 0x000fe400078e02ff */
[----:B------:R-:W-:Y:S01]  /*02f0*/  HFMA2 R2, -RZ, RZ, 0, 0 ;  /* 0x00000000ff027431 */ /* 0x000fe200000001ff */
[----:B------:R-:W-:-:S04]  /*0300*/  IABS R0, R4 ;  /* 0x0000000400007213 */ /* 0x000fc80000000000 */
[----:B------:R-:W-:-:S06]  /*0310*/  IMAD.HI.U32 R2, R3, R9, R2 ;  /* 0x0000000903027227 */ /* 0x000fcc00078e0002 */
[----:B------:R-:W-:-:S05]  /*0320*/  IMAD.HI.U32 R2, R2, R0, RZ ;  /* 0x0000000002027227 */ /* 0x000fca00078e00ff */
[----:B------:R-:W-:-:S05]  /*0330*/  IADD3 R3, PT, PT, -R2, RZ, RZ ;  /* 0x000000ff02037210 */ /* 0x000fca0007ffe1ff */
[----:B------:R-:W-:-:S05]  /*0340*/  IMAD R0, R11, R3, R0 ;  /* 0x000000030b007224 */ /* 0x000fca00078e0200 */
[----:B------:R-:W-:-:S13]  /*0350*/  ISETP.GT.U32.AND P1, PT, R11, R0, PT ;  /* 0x000000000b00720c */ /* 0x000fda0003f24070 */
[-C--:B------:R-:W-:Y:S02]  /*0360*/  @!P1 IADD3 R0, PT, PT, R0, -R11.reuse, RZ ;  /* 0x8000000b00009210 */ /* 0x080fe40007ffe0ff */
[----:B------:R-:W-:Y:S02]  /*0370*/  @!P1 IADD3 R2, PT, PT, R2, 0x1, RZ ;  /* 0x0000000102029810 */ /* 0x000fe40007ffe0ff */
[----:B------:R-:W-:Y:S02]  /*0380*/  ISETP.GE.U32.AND P0, PT, R0, R11, PT ;  /* 0x0000000b0000720c */ /* 0x000fe40003f06070 */
[----:B------:R-:W-:Y:S02]  /*0390*/  LOP3.LUT R0, R4, R7, RZ, 0x3c, !PT ;  /* 0x0000000704007212 */ /* 0x000fe400078e3cff */
[----:B------:R-:W-:Y:S02]  /*03a0*/  ISETP.NE.AND P1, PT, R7, RZ, PT ;  /* 0x000000ff0700720c */ /* 0x000fe40003f25270 */
[----:B------:R-:W-:-:S07]  /*03b0*/  ISETP.GE.AND P2, PT, R0, RZ, PT ;  /* 0x000000ff0000720c */ /* 0x000fce0003f46270 */
[----:B------:R-:W-:Y:S02]  /*03c0*/  @P0 IADD3 R2, PT, PT, R2, 0x1, RZ ;  /* 0x0000000102020810 */ /* 0x000fe40007ffe0ff */
[----:B------:R-:W-:-:S04]  /*03d0*/  ISETP.GE.AND P0, PT, R7, 0x1, PT ;  /* 0x000000010700780c */ /* 0x000fc80003f06270 */
[----:B------:R-:W-:Y:S02]  /*03e0*/  @!P2 IADD3 R2, PT, PT, -R2, RZ, RZ ;  /* 0x000000ff0202a210 */ /* 0x000fe40007ffe1ff */
[----:B------:R-:W-:-:S04]  /*03f0*/  @!P1 LOP3.LUT R2, RZ, R7, RZ, 0x33, !PT ;  /* 0x00000007ff029212 */ /* 0x000fc800078e33ff */
[----:B------:R-:W-:-:S05]  /*0400*/  IADD3 R0, PT, PT, -R2, RZ, RZ ;  /* 0x000000ff02007210 */ /* 0x000fca0007ffe1ff */
[----:B------:R-:W-:Y:S01]  /*0410*/  IMAD R0, R7, R0, R4 ;  /* 0x0000000007007224 */ /* 0x000fe200078e0204 */
[----:B------:R-:W-:Y:S01]  /*0420*/  MOV R4, 0xff800000 ;  /* 0xff80000000047802 */ /* 0x000fe20000000f00 */
[----:B0-----:R-:W-:Y:S06]  /*0430*/  @!P0 BRA `(.L_x_5) ;  /* 0x00000004007c8947 */ /* 0x001fec0003800000 */
[C---:B------:R-:W-:Y:S01]  /*0440*/  ISETP.GE.U32.AND P0, PT, R7.reuse, 0x10, PT ;  /* 0x000000100700780c */ /* 0x040fe20003f06070 */
[----:B------:R-:W-:Y:S01]  /*0450*/  IMAD R3, R2, R7, R5 ;  /* 0x0000000702037224 */ /* 0x000fe200078e0205 */
[----:B------:R-:W-:Y:S02]  /*0460*/  LOP3.LUT R23, R7, 0xf, RZ, 0xc0, !PT ;  /* 0x0000000f07177812 */ /* 0x000fe400078ec0ff */
[----:B------:R-:W-:Y:S02]  /*0470*/  MOV R4, 0xff800000 ;  /* 0xff80000000047802 */ /* 0x000fe40000000f00 */
[----:B------:R-:W-:Y:S02]  /*0480*/  IADD3 R6, PT, PT, R0, R3, RZ ;  /* 0x0000000300067210 */ /* 0x000fe40007ffe0ff */
[----:B------:R-:W-:Y:S02]  /*0490*/  ISETP.NE.AND P1, PT, R23, RZ, PT ;  /* 0x000000ff1700720c */ /* 0x000fe40003f25270 */
[----:B------:R-:W-:Y:S01]  /*04a0*/  MOV R8, RZ ;  /* 0x000000ff00087202 */ /* 0x000fe20000000f00 */
[----:B------:R-:W-:-:S02]  /*04b0*/  IMAD R3, R6, R7, RZ ;  /* 0x0000000706037224 */ /* 0x000fc400078e02ff */
[----:B------:R-:W-:Y:S08]  /*04c0*/  @!P0 BRA `(.L_x_6) ;  /* 0x0000000000988947 */ /* 0x000ff00003800000 */
[----:B------:R-:W0:Y:S01]  /*04d0*/  LDCU.64 UR4, c[0x0][0x380] ;  /* 0x00007000ff0477ac */ /* 0x000e220008000a00 */
[----:B------:R-:W-:Y:S02]  /*04e0*/  LOP3.LUT R8, R7, 0x7ffffff0, RZ, 0xc0, !PT ;  /* 0x7ffffff007087812 */ /* 0x000fe400078ec0ff */
[----:B------:R-:W-:Y:S02]  /*04f0*/  MOV R4, 0xff800000 ;  /* 0xff80000000047802 */ /* 0x000fe40000000f00 */
[----:B------:R-:W-:Y:S02]  /*0500*/  MOV R9, R3 ;  /* 0x0000000300097202 */ /* 0x000fe40000000f00 */
[----:B------:R-:W-:Y:S01]  /*0510*/  IADD3 R10, PT, PT, -R8, RZ, RZ ;  /* 0x000000ff080a7210 */ /* 0x000fe20007ffe1ff */
[----:B0-----:R-:W-:-:S04]  /*0520*/  UIADD3 UR4, UP0, UPT, UR4, 0x20, URZ ;  /* 0x0000002004047890 */ /* 0x001fc8000ff1e0ff */
[----:B------:R-:W-:-:S12]  /*0530*/  UIADD3.X UR5, UPT, UPT, URZ, UR5, URZ, UP0, !UPT ;  /* 0x00000005ff057290 */ /* 0x000fd800087fe4ff */
.L_x_7:
[----:B------:R-:W-:Y:S02]  /*0540*/  MOV R6, UR4 ;  /* 0x0000000400067c02 */ /* 0x000fe40008000f00 */
[----:B------:R-:W-:-:S03]  /*0550*/  MOV R7, UR5 ;  /* 0x0000000500077c02 */ /* 0x000fc60008000f00 */
[----:B------:R-:W-:-:S05]  /*0560*/  IMAD.WIDE R6, R9, 0x4, R6 ;  /* 0x0000000409067825 */ /* 0x000fca00078e0206 */
[----:B------:R-:W2:Y:S04]  /*0570*/  LDG.E R21, desc[UR10][R6.64+-0x20] ;  /* 0xffffe00a06157981 */ /* 0x000ea8000c1e1900 */
[----:B------:R-:W2:Y:S04]  /*0580*/  LDG.E R22, desc[UR10][R6.64+-0x1c] ;  /* 0xffffe40a06167981 */ /* 0x000ea8000c1e1900 */
[----:B------:R-:W3:Y:S04]  /*0590*/  LDG.E R24, desc[UR10][R6.64+-0x18] ;  /* 0xffffe80a06187981 */ /* 0x000ee8000c1e1900 */
[----:B------:R-:W3:Y:S04]  /*05a0*/  LDG.E R25, desc[UR10][R6.64+-0x14] ;  /* 0xffffec0a06197981 */ /* 0x000ee8000c1e1900 */
[----:B------:R-:W4:Y:S04]  /*05b0*/  LDG.E R26, desc[UR10][R6.64+-0x10] ;  /* 0xfffff00a061a7981 */ /* 0x000f28000c1e1900 */
[----:B------:R-:W4:Y:S04]  /*05c0*/  LDG.E R27, desc[UR10][R6.64+-0xc] ;  /* 0xfffff40a061b7981 */ /* 0x000f28000c1e1900 */
[----:B------:R-:W5:Y:S04]  /*05d0*/  LDG.E R17, desc[UR10][R6.64+-0x8] ;  /* 0xfffff80a06117981 */ /* 0x000f68000c1e1900 */
        /* <DEDUP_REMOVED lines=8> */
[----:B------:R-:W5:Y:S01]  /*0660*/  LDG.E R19, desc[UR10][R6.64+0x1c] ;  /* 0x00001c0a06137981 */ /* 0x000f62000c1e1900 */
[----:B------:R-:W-:-:S02]  /*0670*/  IADD3 R10, PT, PT, R10, 0x10, RZ ;  /* 0x000000100a0a7810 */ /* 0x000fc40007ffe0ff */
[----:B------:R-:W-:Y:S02]  /*0680*/  IADD3 R9, PT, PT, R9, 0x10, RZ ;  /* 0x0000001009097810 */ /* 0x000fe40007ffe0ff */
[----:B------:R-:W-:Y:S02]  /*0690*/  ISETP.NE.AND P0, PT, R10, RZ, PT ;  /* 0x000000ff0a00720c */ /* 0x000fe40003f05270 */
[----:B--2---:R-:W-:-:S04]  /*06a0*/  FMNMX3 R21, R4, R21, R22, !PT ;  /* 0x0000001504157276 */ /* 0x004fc80007800016 */
[----:B---3--:R-:W-:-:S04]  /*06b0*/  FMNMX3 R21, R21, R24, R25, !PT ;  /* 0x0000001815157276 */ /* 0x008fc80007800019 */
[----:B----4-:R-:W-:-:S04]  /*06c0*/  FMNMX3 R21, R21, R26, R27, !PT ;  /* 0x0000001a15157276 */ /* 0x010fc8000780001b */
[----:B-----5:R-:W-:-:S04]  /*06d0*/  FMNMX3 R17, R21, R17, R20, !PT ;  /* 0x0000001115117276 */ /* 0x020fc80007800014 */
[----:B------:R-:W-:-:S04]  /*06e0*/  FMNMX3 R15, R17, R18, R15, !PT ;  /* 0x00000012110f7276 */ /* 0x000fc8000780000f */
[----:B------:R-:W-:-:S04]  /*06f0*/  FMNMX3 R11, R15, R16, R11, !PT ;  /* 0x000000100f0b7276 */ /* 0x000fc8000780000b */
[----:B------:R-:W-:-:S04]  /*0700*/  FMNMX3 R11, R11, R14, R13, !PT ;  /* 0x0000000e0b0b7276 */ /* 0x000fc8000780000d */
[----:B------:R-:W-:Y:S01]  /*0710*/  FMNMX3 R4, R11, R12, R19, !PT ;  /* 0x0000000c0b047276 */ /* 0x000fe20007800013 */
[----:B------:R-:W-:Y:S06]  /*0720*/  @P0 BRA `(.L_x_7) ;  /* 0xfffffffc00840947 */ /* 0x000fec000383ffff */
.L_x_6:
[----:B------:R-:W-:Y:S05]  /*0730*/  @!P1 BRA `(.L_x_5) ;  /* 0x0000000000bc9947 */ /* 0x000fea0003800000 */
[----:B------:R-:W0:Y:S01]  /*0740*/  LDCU UR4, c[0x0][0x394] ;  /* 0x00007280ff0477ac */ /* 0x000e220008000800 */
[----:B------:R-:W-:Y:S01]  /*0750*/  ISETP.GE.U32.AND P0, PT, R23, 0x8, PT ;  /* 0x000000081700780c */ /* 0x000fe20003f06070 */
[----:B0-----:R-:W-:-:S04]  /*0760*/  ULOP3.LUT UR5, UR4, 0x7, URZ, 0xc0, !UPT ;  /* 0x0000000704057892 */ /* 0x001fc8000f8ec0ff */
[----:B------:R-:W-:-:S08]  /*0770*/  UISETP.NE.AND UP0, UPT, UR5, URZ, UPT ;  /* 0x000000ff0500728c */ /* 0x000fd0000bf05270 */
[----:B------:R-:W-:Y:S05]  /*0780*/  @!P0 BRA `(.L_x_8) ;  /* 0x0000000000408947 */ /* 0x000fea0003800000 */
[----:B------:R-:W0:Y:S01]  /*0790*/  LDC.64 R6, c[0x0][0x380] ;  /* 0x0000e000ff067b82 */ /* 0x000e220000000a00 */
[----:B------:R-:W-:-:S05]  /*07a0*/  IADD3 R9, PT, PT, R3, R8, RZ ;  /* 0x0000000803097210 */ /* 0x000fca0007ffe0ff */
[----:B0-----:R-:W-:-:S05]  /*07b0*/  IMAD.WIDE R6, R9, 0x4, R6 ;  /* 0x0000000409067825 */ /* 0x001fca00078e0206 */
[----:B------:R-:W2:Y:S04]  /*07c0*/  LDG.E R9, desc[UR10][R6.64] ;  /* 0x0000000a06097981 */ /* 0x000ea8000c1e1900 */
[----:B------:R-:W2:Y:S04]  /*07d0*/  LDG.E R10, desc[UR10][R6.64+0x4] ;  /* 0x0000040a060a7981 */ /* 0x000ea8000c1e1900 */
[----:B------:R-:W3:Y:S04]  /*07e0*/  LDG.E R12, desc[UR10][R6.64+0x8] ;  /* 0x0000080a060c7981 */ /* 0x000ee8000c1e1900 */
[----:B------:R-:W3:Y:S04]  /*07f0*/  LDG.E R11, desc[UR10][R6.64+0xc] ;  /* 0x00000c0a060b7981 */ /* 0x000ee8000c1e1900 */
[----:B------:R-:W4:Y:S04]  /*0800*/  LDG.E R14, desc[UR10][R6.64+0x10] ;  /* 0x0000100a060e7981 */ /* 0x000f28000c1e1900 */
[----:B------:R-:W4:Y:S04]  /*0810*/  LDG.E R13, desc[UR10][R6.64+0x14] ;  /* 0x0000140a060d7981 */ /* 0x000f28000c1e1900 */
[----:B------:R-:W5:Y:S04]  /*0820*/  LDG.E R16, desc[UR10][R6.64+0x18] ;  /* 0x0000180a06107981 */ /* 0x000f68000c1e1900 */
[----:B------:R-:W5:Y:S01]  /*0830*/  LDG.E R15, desc[UR10][R6.64+0x1c] ;  /* 0x00001c0a060f7981 */ /* 0x000f62000c1e1900 */
[----:B------:R-:W-:-:S02]  /*0840*/  IADD3 R8, PT, PT, R8, 0x8, RZ ;  /* 0x0000000808087810 */ /* 0x000fc40007ffe0ff */
[----:B--2---:R-:W-:-:S04]  /*0850*/  FMNMX3 R9, R4, R9, R10, !PT ;  /* 0x0000000904097276 */ /* 0x004fc8000780000a */
[----:B---3--:R-:W-:-:S04]  /*0860*/  FMNMX3 R9, R9, R12, R11, !PT ;  /* 0x0000000c09097276 */ /* 0x008fc8000780000b */
[----:B----4-:R-:W-:-:S04]  /*0870*/  FMNMX3 R9, R9, R14, R13, !PT ;  /* 0x0000000e09097276 */ /* 0x010fc8000780000d */
[----:B-----5:R-:W-:-:S07]  /*0880*/  FMNMX3 R4, R9, R16, R15, !PT ;  /* 0x0000001009047276 */ /* 0x020fce000780000f */
.L_x_8:
[----:B------:R-:W-:Y:S05]  /*0890*/  BRA.U !UP0, `(.L_x_5) ;  /* 0x0000000108647547 */ /* 0x000fea000b800000 */
[----:B------:R-:W-:Y:S02]  /*08a0*/  UISETP.GE.U32.AND UP0, UPT, UR5, 0x4, UPT ;  /* 0x000000040500788c */ /* 0x000fe4000bf06070 */
[----:B------:R-:W-:-:S04]  /*08b0*/  ULOP3.LUT UR4, UR4, 0x3, URZ, 0xc0, !UPT ;  /* 0x0000000304047892 */ /* 0x000fc8000f8ec0ff */
[----:B------:R-:W-:-:S03]  /*08c0*/  UISETP.NE.AND UP1, UPT, UR4, URZ, UPT ;  /* 0x000000ff0400728c */ /* 0x000fc6000bf25270 */
[----:B------:R-:W-:Y:S08]  /*08d0*/  BRA.U !UP0, `(.L_x_9) ;  /* 0x0000000108287547 */ /* 0x000ff0000b800000 */
[----:B------:R-:W0:Y:S01]  /*08e0*/  LDC.64 R6, c[0x0][0x380] ;  /* 0x0000e000ff067b82 */ /* 0x000e220000000a00 */
[----:B------:R-:W-:-:S05]  /*08f0*/  IADD3 R9, PT, PT, R3, R8, RZ ;  /* 0x0000000803097210 */ /* 0x000fca0007ffe0ff */
[----:B0-----:R-:W-:-:S05]  /*0900*/  IMAD.WIDE R6, R9, 0x4, R6 ;  /* 0x0000000409067825 */ /* 0x001fca00078e0206 */
[----:B------:R-:W2:Y:S04]  /*0910*/  LDG.E R9, desc[UR10][R6.64] ;  /* 0x0000000a06097981 */ /* 0x000ea8000c1e1900 */
[----:B------:R-:W2:Y:S04]  /*0920*/  LDG.E R10, desc[UR10][R6.64+0x4] ;  /* 0x0000040a060a7981 */ /* 0x000ea8000c1e1900 */
[----:B------:R-:W3:Y:S04]  /*0930*/  LDG.E R11, desc[UR10][R6.64+0x8] ;  /* 0x0000080a060b7981 */ /* 0x000ee8000c1e1900 */
[----:B------:R-:W3:Y:S01]  /*0940*/  LDG.E R12, desc[UR10][R6.64+0xc] ;  /* 0x00000c0a060c7981 */ /* 0x000ee2000c1e1900 */
[----:B------:R-:W-:-:S02]  /*0950*/  IADD3 R8, PT, PT, R8, 0x4, RZ ;  /* 0x0000000408087810 */ /* 0x000fc40007ffe0ff */
[----:B--2---:R-:W-:-:S04]  /*0960*/  FMNMX3 R4, R4, R9, R10, !PT ;  /* 0x0000000904047276 */ /* 0x004fc8000780000a */
[----:B---3--:R-:W-:-:S07]  /*0970*/  FMNMX3 R4, R4, R11, R12, !PT ;  /* 0x0000000b04047276 */ /* 0x008fce000780000c */
.L_x_9:
[----:B------:R-:W-:Y:S05]  /*0980*/  BRA.U !UP1, `(.L_x_5) ;  /* 0x0000000109287547 */ /* 0x000fea000b800000 */
[----:B------:R-:W0:Y:S01]  /*0990*/  LDC.64 R10, c[0x0][0x380] ;  /* 0x0000e000ff0a7b82 */ /* 0x000e220000000a00 */
[----:B------:R-:W-:Y:S01]  /*09a0*/  IADD3 R3, PT, PT, R3, R8, RZ ;  /* 0x0000000803037210 */ /* 0x000fe20007ffe0ff */
[----:B------:R-:W-:-:S12]  /*09b0*/  UIADD3 UR4, UPT, UPT, -UR4, URZ, URZ ;  /* 0x000000ff04047290 */ /* 0x000fd8000fffe1ff */
.L_x_10:
[----:B0-----:R-:W-:-:S06]  /*09c0*/  IMAD.WIDE R6, R3, 0x4, R10 ;  /* 0x0000000403067825 */ /* 0x001fcc00078e020a */
[----:B------:R-:W2:Y:S01]  /*09d0*/  LDG.E R7, desc[UR10][R6.64] ;  /* 0x0000000a06077981 */ /* 0x000ea2000c1e1900 */
[----:B------:R-:W-:Y:S01]  /*09e0*/  UIADD3 UR4, UPT, UPT, UR4, 0x1, URZ ;  /* 0x0000000104047890 */ /* 0x000fe2000fffe0ff */
[----:B------:R-:W-:-:S03]  /*09f0*/  IADD3 R3, PT, PT, R3, 0x1, RZ ;  /* 0x0000000103037810 */ /* 0x000fc60007ffe0ff */
[----:B------:R-:W-:Y:S01]  /*0a00*/  UISETP.NE.AND UP0, UPT, UR4, URZ, UPT ;  /* 0x000000ff0400728c */ /* 0x000fe2000bf05270 */
[----:B--2---:R-:W-:-:S08]  /*0a10*/  FMNMX R4, R7, R4, !PT ;  /* 0x0000000407047209 */ /* 0x004fd00007800000 */
[----:B------:R-:W-:Y:S05]  /*0a20*/  BRA.U UP0, `(.L_x_10) ;  /* 0xfffffffd00e47547 */ /* 0x000fea000b83ffff */
.L_x_5:
[----:B------:R-:W0:Y:S01]  /*0a30*/  LDCU UR5, c[0x0][0x394] ;  /* 0x00007280ff0577ac */ /* 0x000e220008000800 */
[----:B------:R-:W-:Y:S01]  /*0a40*/  MOV R3, RZ ;  /* 0x000000ff00037202 */ /* 0x000fe20000000f00 */
[----:B0-----:R-:W-:-:S09]  /*0a50*/  UISETP.GE.AND UP0, UPT, UR5, 0x1, UPT ;  /* 0x000000010500788c */ /* 0x001fd2000bf06270 */
[----:B------:R-:W-:Y:S05]  /*0a60*/  BRA.U !UP0, `(.L_x_11) ;  /* 0x0000000d08307547 */ /* 0x000fea000b800000 */
[----:B------:R-:W-:Y:S02]  /*0a70*/  UISETP.GE.U32.AND UP1, UPT, UR5, 0x8, UPT ;  /* 0x000000080500788c */ /* 0x000fe4000bf26070 */
[----:B------:R-:W-:Y:S01]  /*0a80*/  IMAD R3, R2, UR5, R5 ;  /* 0x0000000502037c24 */ /* 0x000fe2000f8e0205 */
[----:B------:R-:W-:Y:S01]  /*0a90*/  ULOP3.LUT UR9, UR5, 0x7, URZ, 0xc0, !UPT ;  /* 0x0000000705097892 */ /* 0x000fe2000f8ec0ff */
[----:B------:R-:W-:-:S03]  /*0aa0*/  UMOV UR4, URZ ;  /* 0x000000ff00047c82 */ /* 0x000fc60008000000 */
[----:B------:R-:W-:Y:S01]  /*0ab0*/  IADD3 R7, PT, PT, R0, R3, RZ ;  /* 0x0000000300077210 */ /* 0x000fe20007ffe0ff */
[----:B------:R-:W-:Y:S01]  /*0ac0*/  HFMA2 R3, -RZ, RZ, 0, 0 ;  /* 0x00000000ff037431 */ /* 0x000fe200000001ff */
[----:B------:R-:W-:-:S03]  /*0ad0*/  UISETP.NE.AND UP0, UPT, UR9, URZ, UPT ;  /* 0x000000ff0900728c */ /* 0x000fc6000bf05270 */
[----:B------:R-:W-:Y:S01]  /*0ae0*/  IMAD R7, R7, UR5, RZ ;  /* 0x0000000507077c24 */ /* 0x000fe2000f8e02ff */
[----:B------:R-:W-:Y:S07]  /*0af0*/  BRA.U !UP1, `(.L_x_12) ;  /* 0x0000000509807547 */ /* 0x000fee000b800000 */
[----:B------:R-:W0:Y:S01]  /*0b00*/  LDCU.64 UR6, c[0x0][0x380] ;  /* 0x00007000ff0677ac */ /* 0x000e220008000a00 */
[----:B------:R-:W-:Y:S02]  /*0b10*/  MOV R3, RZ ;  /* 0x000000ff00037202 */ /* 0x000fe40000000f00 */
[----:B------:R-:W-:Y:S01]  /*0b20*/  MOV R8, R7 ;  /* 0x0000000700087202 */ /* 0x000fe20000000f00 */
[----:B------:R-:W-:-:S04]  /*0b30*/  ULOP3.LUT UR4, UR5, 0x7ffffff8, URZ, 0xc0, !UPT ;  /* 0x7ffffff805047892 */ /* 0x000fc8000f8ec0ff */
[----:B------:R-:W-:Y:S02]  /*0b40*/  UIADD3 UR8, UPT, UPT, -UR4, URZ, URZ ;  /* 0x000000ff04087290 */ /* 0x000fe4000fffe1ff */
[----:B0-----:R-:W-:-:S04]  /*0b50*/  UIADD3 UR5, UP1, UPT, UR6, 0x10, URZ ;  /* 0x0000001006057890 */ /* 0x001fc8000ff3e0ff */
[----:B------:R-:W-:-:S12]  /*0b60*/  UIADD3.X UR6, UPT, UPT, URZ, UR7, URZ, UP1, !UPT ;  /* 0x00000007ff067290 */ /* 0x000fd80008ffe4ff */
.L_x_13:
[----:B------:R-:W-:Y:S02]  /*0b70*/  MOV R22, UR5 ;  /* 0x0000000500167c02 */ /* 0x000fe40008000f00 */
[----:B------:R-:W-:-:S03]  /*0b80*/  MOV R23, UR6 ;  /* 0x0000000600177c02 */ /* 0x000fc60008000f00 */
[----:B------:R-:W-:-:S05]  /*0b90*/  IMAD.WIDE R22, R8, 0x4, R22 ;  /* 0x0000000408167825 */ /* 0x000fca00078e0216 */
[----:B------:R-:W2:Y:S04]  /*0ba0*/  LDG.E R11, desc[UR10][R22.64+-0x10] ;  /* 0xfffff00a160b7981 */ /* 0x000ea8000c1e1900 */
[----:B------:R-:W3:Y:S04]  /*0bb0*/  LDG.E R9, desc[UR10][R22.64+-0xc] ;  /* 0xfffff40a16097981 */ /* 0x000ee8000c1e1900 */
[----:B------:R-:W4:Y:S04]  /*0bc0*/  LDG.E R25, desc[UR10][R22.64+-0x8] ;  /* 0xfffff80a16197981 */ /* 0x000f28000c1e1900 */
[----:B------:R-:W5:Y:S04]  /*0bd0*/  LDG.E R27, desc[UR10][R22.64+-0x4] ;  /* 0xfffffc0a161b7981 */ /* 0x000f68000c1e1900 */
[----:B------:R-:W5:Y:S04]  /*0be0*/  LDG.E R15, desc[UR10][R22.64] ;  /* 0x0000000a160f7981 */ /* 0x000f68000c1e1900 */
[----:B------:R-:W5:Y:S04]  /*0bf0*/  LDG.E R21, desc[UR10][R22.64+0x4] ;  /* 0x0000040a16157981 */ /* 0x000f68000c1e1900 */
[----:B------:R-:W5:Y:S04]  /*0c00*/  LDG.E R17, desc[UR10][R22.64+0x8] ;  /* 0x0000080a16117981 */ /* 0x000f68000c1e1900 */
[----:B------:R5:W5:Y:S01]  /*0c10*/  LDG.E R19, desc[UR10][R22.64+0xc] ;  /* 0x00000c0a16137981 */ /* 0x000b62000c1e1900 */
[----:B------:R-:W-:Y:S01]  /*0c20*/  HFMA2 R13, -RZ, RZ, 3.7421875, 0 ;  /* 0x437c0000ff0d7431 */ /* 0x000fe200000001ff */
[----:B------:R-:W-:Y:S01]  /*0c30*/  MOV R16, 0x3bbb989d ;  /* 0x3bbb989d00107802 */ /* 0x000fe20000000f00 */
[----:B------:R-:W-:Y:S01]  /*0c40*/  UIADD3 UR8, UPT, UPT, UR8, 0x8, URZ ;  /* 0x0000000808087890 */ /* 0x000fe2000fffe0ff */
[----:B------:R-:W-:-:S03]  /*0c50*/  IADD3 R8, PT, PT, R8, 0x8, RZ ;  /* 0x0000000808087810 */ /* 0x000fc60007ffe0ff */
[----:B------:R-:W-:Y:S01]  /*0c60*/  UISETP.NE.AND UP1, UPT, UR8, URZ, UPT ;  /* 0x000000ff0800728c */ /* 0x000fe2000bf25270 */
[--C-:B--2---:R-:W-:Y:S01]  /*0c70*/  FADD R11, R11, -R4.reuse ;  /* 0x800000040b0b7221 */ /* 0x104fe20000000000 */
[----:B---3--:R-:W-:-:S03]  /*0c80*/  FADD R9, R9, -R4 ;  /* 0x8000000409097221 */ /* 0x008fc60000000000 */
[-C--:B------:R-:W-:Y:S01]  /*0c90*/  FFMA.SAT R12, R11, R16.reuse, 0.5 ;  /* 0x3f0000000b0c7423 */ /* 0x080fe20000002010 */
[----:B------:R-:W-:-:S03]  /*0ca0*/  FFMA.SAT R10, R9, R16, 0.5 ;  /* 0x3f000000090a7423 */ /* 0x000fc60000002010 */
[-C--:B------:R-:W-:Y:S01]  /*0cb0*/  FFMA.RM R12, R12, R13.reuse, 12582913 ;  /* 0x4b4000010c0c7423 */ /* 0x080fe2000000400d */
[--C-:B----4-:R-:W-:Y:S01]  /*0cc0*/  FADD R25, R25, -R4.reuse ;  /* 0x8000000419197221 */ /* 0x110fe20000000000 */
[-C--:B------:R-:W-:Y:S02]  /*0cd0*/  FFMA.RM R10, R10, R13.reuse, 12582913 ;  /* 0x4b4000010a0a7423 */ /* 0x080fe4000000400d */
[----:B------:R-:W-:Y:S01]  /*0ce0*/  FADD R6, R12, -12583039 ;  /* 0xcb40007f0c067421 */ /* 0x000fe20000000000 */
[----:B-----5:R-:W-:Y:S01]  /*0cf0*/  FADD R23, R27, -R4 ;  /* 0x800000041b177221 */ /* 0x020fe20000000000 */
[-C--:B------:R-:W-:Y:S01]  /*0d00*/  FFMA.SAT R18, R25, R16.reuse, 0.5 ;  /* 0x3f00000019127423 */ /* 0x080fe20000002010 */
[----:B------:R-:W-:Y:S01]  /*0d10*/  FADD R14, R10, -12583039 ;  /* 0xcb40007f0a0e7421 */ /* 0x000fe20000000000 */
[----:B------:R-:W-:Y:S01]  /*0d20*/  FFMA R6, R11, 1.4426950216293334961, -R6 ;  /* 0x3fb8aa3b0b067823 */ /* 0x000fe20000000806 */
[-C--:B------:R-:W-:Y:S01]  /*0d30*/  FFMA.SAT R20, R23, R16.reuse, 0.5 ;  /* 0x3f00000017147423 */ /* 0x080fe20000002010 */
[----:B------:R-:W-:Y:S01]  /*0d40*/  FADD R27, R15, -R4 ;  /* 0x800000040f1b7221 */ /* 0x000fe20000000000 */
[----:B------:R-:W-:Y:S01]  /*0d50*/  FFMA R14, R9, 1.4426950216293334961, -R14 ;  /* 0x3fb8aa3b090e7823 */ /* 0x000fe2000000080e */
[----:B------:R-:W-:Y:S01]  /*0d60*/  FFMA R6, R11, 1.925963033500011079e-08, R6 ;  /* 0x32a570600b067823 */ /* 0x000fe20000000006 */
[-C--:B------:R-:W-:Y:S01]  /*0d70*/  FFMA.RM R11, R18, R13.reuse, 12582913 ;  /* 0x4b400001120b7423 */ /* 0x080fe2000000400d */
[-C--:B------:R-:W-:Y:S01]  /*0d80*/  FFMA.SAT R26, R27, R16.reuse, 0.5 ;  /* 0x3f0000001b1a7423 */ /* 0x080fe20000002010 */
[----:B------:R-:W-:Y:S01]  /*0d90*/  FFMA R22, R9, 1.925963033500011079e-08, R14 ;  /* 0x32a5706009167823 */ /* 0x000fe2000000000e */
[-C--:B------:R-:W-:Y:S01]  /*0da0*/  FFMA.RM R9, R20, R13.reuse, 12582913 ;  /* 0x4b40000114097423 */ /* 0x080fe2000000400d */
[----:B------:R-:W-:Y:S01]  /*0db0*/  FADD R14, R11, -12583039 ;  /* 0xcb40007f0b0e7421 */ /* 0x000fe20000000000 */
[----:B------:R-:W-:Y:S01]  /*0dc0*/  FADD R21, R21, -R4 ;  /* 0x8000000415157221 */ /* 0x000fe20000000000 */
[----:B------:R-:W0:Y:S01]  /*0dd0*/  MUFU.EX2 R6, R6 ;  /* 0x0000000600067308 */ /* 0x000e220000000800 */
[----:B------:R-:W-:Y:S01]  /*0de0*/  FADD R20, R9, -12583039 ;  /* 0xcb40007f09147421 */ /* 0x000fe20000000000 */
[----:B------:R-:W-:Y:S01]  /*0df0*/  FFMA R18, R25, 1.4426950216293334961, -R14 ;  /* 0x3fb8aa3b19127823 */ /* 0x000fe2000000080e */
[-C--:B------:R-:W-:Y:S01]  /*0e00*/  FFMA.RM R14, R26, R13.reuse, 12582913 ;  /* 0x4b4000011a0e7423 */ /* 0x080fe2000000400d */
[----:B------:R-:W-:Y:S01]  /*0e10*/  FADD R17, R17, -R4 ;  /* 0x8000000411117221 */ /* 0x000fe20000000000 */
[----:B------:R-:W-:Y:S01]  /*0e20*/  FFMA R24, R23, 1.4426950216293334961, -R20 ;  /* 0x3fb8aa3b17187823 */ /* 0x000fe20000000814 */
[----:B------:R-:W-:Y:S01]  /*0e30*/  FFMA R20, R25, 1.925963033500011079e-08, R18 ;  /* 0x32a5706019147823 */ /* 0x000fe20000000012 */
[-C--:B------:R-:W-:Y:S01]  /*0e40*/  FFMA.SAT R18, R21, R16.reuse, 0.5 ;  /* 0x3f00000015127423 */ /* 0x080fe20000002010 */
[----:B------:R-:W-:Y:S01]  /*0e50*/  FADD R19, R19, -R4 ;  /* 0x8000000413137221 */ /* 0x000fe20000000000 */
[----:B------:R-:W-:Y:S01]  /*0e60*/  FFMA R23, R23, 1.925963033500011079e-08, R24 ;  /* 0x32a5706017177823 */ /* 0x000fe20000000018 */
[----:B------:R-:W-:Y:S01]  /*0e70*/  FADD R24, R14, -12583039 ;  /* 0xcb40007f0e187421 */ /* 0x000fe20000000000 */
[----:B------:R-:W-:Y:S01]  /*0e80*/  FFMA.RM R18, R18, R13, 12582913 ;  /* 0x4b40000112127423 */ /* 0x000fe2000000400d */
[----:B------:R-:W1:Y:S01]  /*0e90*/  MUFU.EX2 R15, R22 ;  /* 0x00000016000f7308 */ /* 0x000e620000000800 */
[----:B------:R-:W-:Y:S01]  /*0ea0*/  FFMA.SAT R28, R19, R16, 0.5 ;  /* 0x3f000000131c7423 */ /* 0x000fe20000002010 */
[----:B------:R-:W-:Y:S01]  /*0eb0*/  FFMA R24, R27, 1.4426950216293334961, -R24 ;  /* 0x3fb8aa3b1b187823 */ /* 0x000fe20000000818 */
[C---:B------:R-:W-:Y:S01]  /*0ec0*/  FADD R26, R18.reuse, -12583039 ;  /* 0xcb40007f121a7421 */ /* 0x040fe20000000000 */
[----:B------:R-:W-:-:S02]  /*0ed0*/  SHF.L.U32 R18, R18, 0x17, RZ ;  /* 0x0000001712127819 */ /* 0x000fc400000006ff */
[----:B------:R-:W-:Y:S01]  /*0ee0*/  FFMA R27, R27, 1.925963033500011079e-08, R24 ;  /* 0x32a570601b1b7823 */ /* 0x000fe20000000018 */
[----:B------:R-:W-:Y:S01]  /*0ef0*/  FFMA R24, R21, 1.4426950216293334961, -R26 ;  /* 0x3fb8aa3b15187823 */ /* 0x000fe2000000081a */
[----:B------:R-:W-:Y:S01]  /*0f00*/  FFMA.SAT R26, R17, R16, 0.5 ;  /* 0x3f000000111a7423 */ /* 0x000fe20000002010 */
[----:B------:R-:W2:Y:S02]  /*0f10*/  MUFU.EX2 R20, R20 ;  /* 0x0000001400147308 */ /* 0x000ea40000000800 */
[----:B------:R-:W-:Y:S01]  /*0f20*/  FFMA R24, R21, 1.925963033500011079e-08, R24 ;  /* 0x32a5706015187823 */ /* 0x000fe20000000018 */
[-C--:B------:R-:W-:Y:S01]  /*0f30*/  FFMA.RM R16, R26, R13.reuse, 12582913 ;  /* 0x4b4000011a107423 */ /* 0x080fe2000000400d */
[----:B------:R-:W-:Y:S01]  /*0f40*/  SHF.L.U32 R26, R12, 0x17, RZ ;  /* 0x000000170c1a7819 */ /* 0x000fe200000006ff */
[----:B------:R-:W-:Y:S02]  /*0f50*/  FFMA.RM R13, R28, R13, 12582913 ;  /* 0x4b4000011c0d7423 */ /* 0x000fe4000000400d */
[----:B------:R-:W-:Y:S01]  /*0f60*/  FADD R28, R16, -12583039 ;  /* 0xcb40007f101c7421 */ /* 0x000fe20000000000 */
[----:B------:R3:W4:Y:S01]  /*0f70*/  MUFU.EX2 R22, R23 ;  /* 0x0000001700167308 */ /* 0x0007220000000800 */
[----:B0-----:R-:W-:Y:S01]  /*0f80*/  FFMA R6, R26, R6, R3 ;  /* 0x000000061a067223 */ /* 0x001fe20000000003 */
[----:B------:R-:W-:Y:S01]  /*0f90*/  FADD R26, R13, -12583039 ;  /* 0xcb40007f0d1a7421 */ /* 0x000fe20000000000 */
[----:B------:R-:W-:-:S03]  /*0fa0*/  FFMA R28, R17, 1.4426950216293334961, -R28 ;  /* 0x3fb8aa3b111c7823 */ /* 0x000fc6000000081c */
[----:B------:R-:W-:Y:S01]  /*0fb0*/  FFMA R26, R19, 1.4426950216293334961, -R26 ;  /* 0x3fb8aa3b131a7823 */ /* 0x000fe2000000081a */
[----:B------:R-:W-:Y:S01]  /*0fc0*/  FFMA R3, R17, 1.925963033500011079e-08, R28 ;  /* 0x32a5706011037823 */ /* 0x000fe2000000001c */
[----:B------:R-:W0:Y:S01]  /*0fd0*/  MUFU.EX2 R21, R27 ;  /* 0x0000001b00157308 */ /* 0x000e220000000800 */
[----:B---3--:R-:W-:Y:S01]  /*0fe0*/  SHF.L.U32 R23, R10, 0x17, RZ ;  /* 0x000000170a177819 */ /* 0x008fe200000006ff */
[----:B------:R-:W-:Y:S01]  /*0ff0*/  FFMA R26, R19, 1.925963033500011079e-08, R26 ;  /* 0x32a57060131a7823 */ /* 0x000fe2000000001a */
[----:B------:R-:W-:Y:S02]  /*1000*/  SHF.L.U32 R10, R11, 0x17, RZ ;  /* 0x000000170b0a7819 */ /* 0x000fe400000006ff */
[----:B------:R-:W-:Y:S01]  /*1010*/  SHF.L.U32 R11, R16, 0x17, RZ ;  /* 0x00000017100b7819 */ /* 0x000fe200000006ff */
[----:B-1----:R-:W-:Y:S01]  /*1020*/  FFMA R15, R23, R15, R6 ;  /* 0x0000000f170f7223 */ /* 0x002fe20000000006 */
[----:B------:R-:W-:Y:S01]  /*1030*/  SHF.L.U32 R6, R9, 0x17, RZ ;  /* 0x0000001709067819 */ /* 0x000fe200000006ff */
[----:B------:R-:W1:Y:S01]  /*1040*/  MUFU.EX2 R12, R24 ;  /* 0x00000018000c7308 */ /* 0x000e620000000800 */
[----:B------:R-:W-:Y:S01]  /*1050*/  SHF.L.U32 R9, R14, 0x17, RZ ;  /* 0x000000170e097819 */ /* 0x000fe200000006ff */
[----:B--2---:R-:W-:-:S04]  /*1060*/  FFMA R15, R10, R20, R15 ;  /* 0x000000140a0f7223 */ /* 0x004fc8000000000f */
[----:B----4-:R-:W-:Y:S02]  /*1070*/  FFMA R6, R6, R22, R15 ;  /* 0x0000001606067223 */ /* 0x010fe4000000000f */
[----:B------:R-:W2:Y:S02]  /*1080*/  MUFU.EX2 R3, R3 ;  /* 0x0000000300037308 */ /* 0x000ea40000000800 */
[----:B0-----:R-:W-:Y:S01]  /*1090*/  FFMA R9, R9, R21, R6 ;  /* 0x0000001509097223 */ /* 0x001fe20000000006 */
[----:B------:R-:W-:-:S05]  /*10a0*/  SHF.L.U32 R6, R13, 0x17, RZ ;  /* 0x000000170d067819 */ /* 0x000fca00000006ff */
[----:B------:R-:W0:Y:S01]  /*10b0*/  MUFU.EX2 R26, R26 ;  /* 0x0000001a001a7308 */ /* 0x000e220000000800 */
[----:B-1----:R-:W-:-:S04]  /*10c0*/  FFMA R12, R18, R12, R9 ;  /* 0x0000000c120c7223 */ /* 0x002fc80000000009 */
[----:B--2---:R-:W-:-:S04]  /*10d0*/  FFMA R3, R11, R3, R12 ;  /* 0x000000030b037223 */ /* 0x004fc8000000000c */
[----:B0-----:R-:W-:Y:S01]  /*10e0*/  FFMA R3, R6, R26, R3 ;  /* 0x0000001a06037223 */ /* 0x001fe20000000003 */
[----:B------:R-:W-:Y:S06]  /*10f0*/  BRA.U UP1, `(.L_x_13) ;  /* 0xfffffff9019c7547 */ /* 0x000fec000b83ffff */
.L_x_12:
[----:B------:R-:W-:Y:S05]  /*1100*/  BRA.U !UP0, `(.L_x_11) ;  /* 0x0000000508887547 */ /* 0x000fea000b800000 */
[----:B------:R-:W0:Y:S01]  /*1110*/  LDCU UR5, c[0x0][0x394] ;  /* 0x00007280ff0577ac */ /* 0x000e220008000800 */
[----:B------:R-:W-:Y:S02]  /*1120*/  UISETP.GE.U32.AND UP0, UPT, UR9, 0x4, UPT ;  /* 0x000000040900788c */ /* 0x000fe4000bf06070 */
[----:B0-----:R-:W-:-:S04]  /*1130*/  ULOP3.LUT UR6, UR5, 0x3, URZ, 0xc0, !UPT ;  /* 0x0000000305067892 */ /* 0x001fc8000f8ec0ff */
[----:B------:R-:W-:-:S03]  /*1140*/  UISETP.NE.AND UP1, UPT, UR6, URZ, UPT ;  /* 0x000000ff0600728c */ /* 0x000fc6000bf25270 */
[----:B------:R-:W-:Y:S08]  /*1150*/  BRA.U !UP0, `(.L_x_14) ;  /* 0x0000000108b87547 */ /* 0x000ff0000b800000 */
[----:B------:R-:W0:Y:S01]  /*1160*/  LDC.64 R12, c[0x0][0x380] ;  /* 0x0000e000ff0c7b82 */ /* 0x000e220000000a00 */
[----:B------:R-:W-:-:S05]  /*1170*/  IADD3 R9, PT, PT, R7, UR4, RZ ;  /* 0x0000000407097c10 */ /* 0x000fca000fffe0ff */
[----:B0-----:R-:W-:-:S05]  /*1180*/  IMAD.WIDE R12, R9, 0x4, R12 ;  /* 0x00000004090c7825 */ /* 0x001fca00078e020c */
[----:B------:R-:W2:Y:S04]  /*1190*/  LDG.E R9, desc[UR10][R12.64] ;  /* 0x0000000a0c097981 */ /* 0x000ea8000c1e1900 */
[----:B------:R-:W3:Y:S04]  /*11a0*/  LDG.E R15, desc[UR10][R12.64+0x4] ;  /* 0x0000040a0c0f7981 */ /* 0x000ee8000c1e1900 */
[----:B------:R-:W4:Y:S04]  /*11b0*/  LDG.E R17, desc[UR10][R12.64+0x8] ;  /* 0x0000080a0c117981 */ /* 0x000f28000c1e1900 */
[----:B------:R-:W5:Y:S01]  /*11c0*/  LDG.E R19, desc[UR10][R12.64+0xc] ;  /* 0x00000c0a0c137981 */ /* 0x000f62000c1e1900 */
[----:B------:R-:W-:Y:S01]  /*11d0*/  HFMA2 R11, -RZ, RZ, 3.7421875, 0 ;  /* 0x437c0000ff0b7431 */ /* 0x000fe200000001ff */
[----:B------:R-:W-:Y:S01]  /*11e0*/  MOV R18, 0x3bbb989d ;  /* 0x3bbb989d00127802 */ /* 0x000fe20000000f00 */
[----:B------:R-:W-:Y:S01]  /*11f0*/  UIADD3 UR4, UPT, UPT, UR4, 0x4, URZ ;  /* 0x0000000404047890 */ /* 0x000fe2000fffe0ff */
[----:B--2---:R-:W-:-:S04]  /*1200*/  FADD R10, R9, -R4 ;  /* 0x80000004090a7221 */ /* 0x004fc80000000000 */
[----:B------:R-:W-:Y:S01]  /*1210*/  FFMA.SAT R6, R10, R18, 0.5 ;  /* 0x3f0000000a067423 */ /* 0x000fe20000002012 */
[----:B---3--:R-:W-:-:S03]  /*1220*/  FADD R14, R15, -R4 ;  /* 0x800000040f0e7221 */ /* 0x008fc60000000000 */
[-C--:B------:R-:W-:Y:S01]  /*1230*/  FFMA.RM R6, R6, R11.reuse, 12582913 ;  /* 0x4b40000106067423 */ /* 0x080fe2000000400b */
[-C--:B------:R-:W-:Y:S01]  /*1240*/  FFMA.SAT R8, R14, R18.reuse, 0.5 ;  /* 0x3f0000000e087423 */ /* 0x080fe20000002012 */
[--C-:B----4-:R-:W-:Y:S02]  /*1250*/  FADD R9, R17, -R4.reuse ;  /* 0x8000000411097221 */ /* 0x110fe40000000000 */
[----:B------:R-:W-:Y:S01]  /*1260*/  FADD R15, R6, -12583039 ;  /* 0xcb40007f060f7421 */ /* 0x000fe20000000000 */
[-C--:B------:R-:W-:Y:S01]  /*1270*/  FFMA.RM R8, R8, R11.reuse, 12582913 ;  /* 0x4b40000108087423 */ /* 0x080fe2000000400b */
[-C--:B------:R-:W-:Y:S01]  /*1280*/  FFMA.SAT R16, R9, R18.reuse, 0.5 ;  /* 0x3f00000009107423 */ /* 0x080fe20000002012 */
[----:B-----5:R-:W-:Y:S01]  /*1290*/  FADD R19, R19, -R4 ;  /* 0x8000000413137221 */ /* 0x020fe20000000000 */
[----:B------:R-:W-:Y:S01]  /*12a0*/  FFMA R15, R10, 1.4426950216293334961, -R15 ;  /* 0x3fb8aa3b0a0f7823 */ /* 0x000fe2000000080f */
[----:B------:R-:W-:Y:S01]  /*12b0*/  FADD R13, R8, -12583039 ;  /* 0xcb40007f080d7421 */ /* 0x000fe20000000000 */
[----:B------:R-:W-:Y:S01]  /*12c0*/  SHF.L.U32 R6, R6, 0x17, RZ ;  /* 0x0000001706067819 */ /* 0x000fe200000006ff */
[----:B------:R-:W-:Y:S01]  /*12d0*/  FFMA.SAT R18, R19, R18, 0.5 ;  /* 0x3f00000013127423 */ /* 0x000fe20000002012 */
[----:B------:R-:W-:Y:S01]  /*12e0*/  FFMA R12, R10, 1.925963033500011079e-08, R15 ;  /* 0x32a570600a0c7823 */ /* 0x000fe2000000000f */
[-C--:B------:R-:W-:Y:S01]  /*12f0*/  FFMA.RM R10, R16, R11.reuse, 12582913 ;  /* 0x4b400001100a7423 */ /* 0x080fe2000000400b */
[----:B------:R-:W-:Y:S01]  /*1300*/  FFMA R13, R14, 1.4426950216293334961, -R13 ;  /* 0x3fb8aa3b0e0d7823 */ /* 0x000fe2000000080d */
[----:B------:R-:W-:-:S02]  /*1310*/  FFMA.RM R18, R18, R11, 12582913 ;  /* 0x4b40000112127423 */ /* 0x000fc4000000400b */
[----:B------:R-:W-:Y:S01]  /*1320*/  FADD R16, R10, -12583039 ;  /* 0xcb40007f0a107421 */ /* 0x000fe20000000000 */
[----:B------:R-:W-:Y:S01]  /*1330*/  FFMA R13, R14, 1.925963033500011079e-08, R13 ;  /* 0x32a570600e0d7823 */ /* 0x000fe2000000000d */
[C---:B------:R-:W-:Y:S01]  /*1340*/  FADD R14, R18.reuse, -12583039 ;  /* 0xcb40007f120e7421 */ /* 0x040fe20000000000 */
[----:B------:R-:W0:Y:S01]  /*1350*/  MUFU.EX2 R12, R12 ;  /* 0x0000000c000c7308 */ /* 0x000e220000000800 */
[----:B------:R-:W-:Y:S01]  /*1360*/  FFMA R16, R9, 1.4426950216293334961, -R16 ;  /* 0x3fb8aa3b09107823 */ /* 0x000fe20000000810 */
[----:B------:R-:W-:Y:S01]  /*1370*/  SHF.L.U32 R18, R18, 0x17, RZ ;  /* 0x0000001712127819 */ /* 0x000fe200000006ff */
[----:B------:R-:W-:Y:S02]  /*1380*/  FFMA R14, R19, 1.4426950216293334961, -R14 ;  /* 0x3fb8aa3b130e7823 */ /* 0x000fe4000000080e */
[----:B------:R-:W-:Y:S01]  /*1390*/  FFMA R16, R9, 1.925963033500011079e-08, R16 ;  /* 0x32a5706009107823 */ /* 0x000fe20000000010 */
[----:B------:R-:W-:Y:S01]  /*13a0*/  SHF.L.U32 R9, R8, 0x17, RZ ;  /* 0x0000001708097819 */ /* 0x000fe200000006ff */
[----:B------:R-:W-:Y:S01]  /*13b0*/  FFMA R14, R19, 1.925963033500011079e-08, R14 ;  /* 0x32a57060130e7823 */ /* 0x000fe2000000000e */
[----:B------:R-:W1:Y:S08]  /*13c0*/  MUFU.EX2 R13, R13 ;  /* 0x0000000d000d7308 */ /* 0x000e700000000800 */
[----:B------:R-:W2:Y:S01]  /*13d0*/  MUFU.EX2 R16, R16 ;  /* 0x0000001000107308 */ /* 0x000ea20000000800 */
[----:B0-----:R-:W-:Y:S01]  /*13e0*/  FFMA R6, R6, R12, R3 ;  /* 0x0000000c06067223 */ /* 0x001fe20000000003 */
[----:B------:R-:W-:-:S06]  /*13f0*/  SHF.L.U32 R3, R10, 0x17, RZ ;  /* 0x000000170a037819 */ /* 0x000fcc00000006ff */
[----:B------:R-:W0:Y:S01]  /*1400*/  MUFU.EX2 R14, R14 ;  /* 0x0000000e000e7308 */ /* 0x000e220000000800 */
[----:B-1----:R-:W-:-:S04]  /*1410*/  FFMA R6, R9, R13, R6 ;  /* 0x0000000d09067223 */ /* 0x002fc80000000006 */
[----:B--2---:R-:W-:-:S04]  /*1420*/  FFMA R3, R3, R16, R6 ;  /* 0x0000001003037223 */ /* 0x004fc80000000006 */
[----:B0-----:R-:W-:-:S07]  /*1430*/  FFMA R3, R18, R14, R3 ;  /* 0x0000000e12037223 */ /* 0x001fce0000000003 */
.L_x_14:
[----:B------:R-:W-:Y:S05]  /*1440*/  BRA.U !UP1, `(.L_x_11) ;  /* 0x0000000109b87547 */ /* 0x000fea000b800000 */
[----:B------:R-:W-:Y:S02]  /*1450*/  UISETP.NE.AND UP0, UPT, UR6, 0x1, UPT ;  /* 0x000000010600788c */ /* 0x000fe4000bf05270 */
[----:B------:R-:W-:-:S04]  /*1460*/  ULOP3.LUT UR5, UR5, 0x1, URZ, 0xc0, !UPT ;  /* 0x0000000105057892 */ /* 0x000fc8000f8ec0ff */
[----:B------:R-:W-:-:S03]  /*1470*/  UISETP.NE.U32.AND UP1, UPT, UR5, 0x1, UPT ;  /* 0x000000010500788c */ /* 0x000fc6000bf25070 */
[----:B------:R-:W-:Y:S08]  /*1480*/  BRA.U !UP0, `(.L_x_15) ;  /* 0x0000000108687547 */ /* 0x000ff0000b800000 */
[----:B------:R-:W0:Y:S01]  /*1490*/  LDC.64 R8, c[0x0][0x380] ;  /* 0x0000e000ff087b82 */ /* 0x000e220000000a00 */
[----:B------:R-:W-:-:S05]  /*14a0*/  IADD3 R11, PT, PT, R7, UR4, RZ ;  /* 0x00000004070b7c10 */ /* 0x000fca000fffe0ff */
[----:B0-----:R-:W-:-:S05]  /*14b0*/  IMAD.WIDE R8, R11, 0x4, R8 ;  /* 0x000000040b087825 */ /* 0x001fca00078e0208 */
[----:B------:R-:W2:Y:S04]  /*14c0*/  LDG.E R11, desc[UR10][R8.64] ;  /* 0x0000000a080b7981 */ /* 0x000ea8000c1e1900 */
[----:B------:R-:W3:Y:S01]  /*14d0*/  LDG.E R15, desc[UR10][R8.64+0x4] ;  /* 0x0000040a080f7981 */ /* 0x000ee2000c1e1900 */
[----:B------:R-:W-:Y:S01]  /*14e0*/  HFMA2 R13, -RZ, RZ, 3.7421875, 0 ;  /* 0x437c0000ff0d7431 */ /* 0x000fe200000001ff */
[----:B------:R-:W-:Y:S01]  /*14f0*/  MOV R6, 0x3bbb989d ;  /* 0x3bbb989d00067802 */ /* 0x000fe20000000f00 */
[----:B------:R-:W-:Y:S01]  /*1500*/  UIADD3 UR4, UPT, UPT, UR4, 0x2, URZ ;  /* 0x0000000204047890 */ /* 0x000fe2000fffe0ff */
[----:B--2---:R-:W-:-:S04]  /*1510*/  FADD R11, R11, -R4 ;  /* 0x800000040b0b7221 */ /* 0x004fc80000000000 */
[----:B------:R-:W-:Y:S01]  /*1520*/  FFMA.SAT R10, R11, R6, 0.5 ;  /* 0x3f0000000b0a7423 */ /* 0x000fe20000002006 */
[----:B---3--:R-:W-:-:S03]  /*1530*/  FADD R15, R15, -R4 ;  /* 0x800000040f0f7221 */ /* 0x008fc60000000000 */
[----:B------:R-:W-:Y:S01]  /*1540*/  FFMA.RM R10, R10, R13, 12582913 ;  /* 0x4b4000010a0a7423 */ /* 0x000fe2000000400d */
[----:B------:R-:W-:-:S03]  /*1550*/  FFMA.SAT R12, R15, R6, 0.5 ;  /* 0x3f0000000f0c7423 */ /* 0x000fc60000002006 */
[----:B------:R-:W-:Y:S01]  /*1560*/  FADD R6, R10, -12583039 ;  /* 0xcb40007f0a067421 */ /* 0x000fe20000000000 */
[----:B------:R-:W-:Y:S01]  /*1570*/  FFMA.RM R12, R12, R13, 12582913 ;  /* 0x4b4000010c0c7423 */ /* 0x000fe2000000400d */
[----:B------:R-:W-:Y:S02]  /*1580*/  SHF.L.U32 R10, R10, 0x17, RZ ;  /* 0x000000170a0a7819 */ /* 0x000fe400000006ff */
[C---:B------:R-:W-:Y:S01]  /*1590*/  FFMA R6, R11.reuse, 1.4426950216293334961, -R6 ;  /* 0x3fb8aa3b0b067823 */ /* 0x040fe20000000806 */
[C---:B------:R-:W-:Y:S01]  /*15a0*/  FADD R8, R12.reuse, -12583039 ;  /* 0xcb40007f0c087421 */ /* 0x040fe20000000000 */
[----:B------:R-:W-:Y:S02]  /*15b0*/  SHF.L.U32 R12, R12, 0x17, RZ ;  /* 0x000000170c0c7819 */ /* 0x000fe400000006ff */
[----:B------:R-:W-:Y:S01]  /*15c0*/  FFMA R6, R11, 1.925963033500011079e-08, R6 ;  /* 0x32a570600b067823 */ /* 0x000fe20000000006 */
[----:B------:R-:W-:-:S04]  /*15d0*/  FFMA R8, R15, 1.4426950216293334961, -R8 ;  /* 0x3fb8aa3b0f087823 */ /* 0x000fc80000000808 */
[----:B------:R-:W-:Y:S01]  /*15e0*/  FFMA R8, R15, 1.925963033500011079e-08, R8 ;  /* 0x32a570600f087823 */ /* 0x000fe20000000008 */
[----:B------:R-:W0:Y:S08]  /*15f0*/  MUFU.EX2 R6, R6 ;  /* 0x0000000600067308 */ /* 0x000e300000000800 */
[----:B------:R-:W1:Y:S01]  /*1600*/  MUFU.EX2 R8, R8 ;  /* 0x0000000800087308 */ /* 0x000e620000000800 */
[----:B0-----:R-:W-:-:S04]  /*1610*/  FFMA R3, R10, R6, R3 ;  /* 0x000000060a037223 */ /* 0x001fc80000000003 */
[----:B-1----:R-:W-:-:S07]  /*1620*/  FFMA R3, R12, R8, R3 ;  /* 0x000000080c037223 */ /* 0x002fce0000000003 */
.L_x_15:
[----:B------:R-:W-:Y:S05]  /*1630*/  BRA.U UP1, `(.L_x_11) ;  /* 0x00000001013c7547 */ /* 0x000fea000b800000 */
[----:B------:R-:W0:Y:S01]  /*1640*/  LDC.64 R8, c[0x0][0x380] ;  /* 0x0000e000ff087b82 */ /* 0x000e220000000a00 */
[----:B------:R-:W-:-:S05]  /*1650*/  IADD3 R7, PT, PT, R7, UR4, RZ ;  /* 0x0000000407077c10 */ /* 0x000fca000fffe0ff */
[----:B0-----:R-:W-:-:S06]  /*1660*/  IMAD.WIDE R6, R7, 0x4, R8 ;  /* 0x0000000407067825 */ /* 0x001fcc00078e0208 */
[----:B------:R-:W2:Y:S01]  /*1670*/  LDG.E R7, desc[UR10][R6.64] ;  /* 0x0000000a06077981 */ /* 0x000ea2000c1e1900 */
[----:B------:R-:W-:Y:S01]  /*1680*/  HFMA2 R10, -RZ, RZ, 3.7421875, 0 ;  /* 0x437c0000ff0a7431 */ /* 0x000fe200000001ff */
[----:B------:R-:W-:Y:S01]  /*1690*/  MOV R9, 0x3bbb989d ;  /* 0x3bbb989d00097802 */ /* 0x000fe20000000f00 */
[----:B--2---:R-:W-:-:S04]  /*16a0*/  FADD R8, R7, -R4 ;  /* 0x8000000407087221 */ /* 0x004fc80000000000 */
[----:B------:R-:W-:-:S04]  /*16b0*/  FFMA.SAT R9, R8, R9, 0.5 ;  /* 0x3f00000008097423 */ /* 0x000fc80000002009 */
[----:B------:R-:W-:-:S04]  /*16c0*/  FFMA.RM R9, R9, R10, 12582913 ;  /* 0x4b40000109097423 */ /* 0x000fc8000000400a */
[----:B------:R-:W-:-:S04]  /*16d0*/  FADD R11, R9, -12583039 ;  /* 0xcb40007f090b7421 */ /* 0x000fc80000000000 */
[----:B------:R-:W-:-:S04]  /*16e0*/  FFMA R11, R8, 1.4426950216293334961, -R11 ;  /* 0x3fb8aa3b080b7823 */ /* 0x000fc8000000080b */
[----:B------:R-:W-:Y:S01]  /*16f0*/  FFMA R11, R8, 1.925963033500011079e-08, R11 ;  /* 0x32a57060080b7823 */ /* 0x000fe2000000000b */
[----:B------:R-:W-:-:S05]  /*1700*/  SHF.L.U32 R8, R9, 0x17, RZ ;  /* 0x0000001709087819 */ /* 0x000fca00000006ff */
[----:B------:R-:W0:Y:S02]  /*1710*/  MUFU.EX2 R11, R11 ;  /* 0x0000000b000b7308 */ /* 0x000e240000000800 */
[----:B0-----:R-:W-:-:S07]  /*1720*/  FFMA R3, R8, R11, R3 ;  /* 0x0000000b08037223 */ /* 0x001fce0000000003 */
.L_x_11:
[----:B------:R-:W0:Y:S02]  /*1730*/  LDC R7, c[0x0][0x394] ;  /* 0x0000e500ff077b82 */ /* 0x000e240000000800 */
[----:B0-----:R-:W-:-:S13]  /*1740*/  ISETP.GE.AND P0, PT, R7, 0x1, PT ;  /* 0x000000010700780c */ /* 0x001fda0003f06270 */
[----:B------:R-:W-:Y:S05]  /*1750*/  @!P0 EXIT ;  /* 0x000000000000894d */ /* 0x000fea0003800000 */
[C---:B------:R-:W-:Y:S01]  /*1760*/  ISETP.GE.U32.AND P0, PT, R7.reuse, 0x8, PT ;  /* 0x000000080700780c */ /* 0x040fe20003f06070 */
[----:B------:R-:W-:Y:S01]  /*1770*/  IMAD R5, R2, R7, R5 ;  /* 0x0000000702057224 */ /* 0x000fe200078e0205 */
[----:B------:R-:W-:-:S04]  /*1780*/  LOP3.LUT R19, R7, 0x7, RZ, 0xc0, !PT ;  /* 0x0000000707137812 */ /* 0x000fc800078ec0ff */
[----:B------:R-:W-:Y:S02]  /*1790*/  IADD3 R6, PT, PT, R0, R5, RZ ;  /* 0x0000000500067210 */ /* 0x000fe40007ffe0ff */
[----:B------:R-:W-:-:S03]  /*17a0*/  MOV R5, RZ ;  /* 0x000000ff00057202 */ /* 0x000fc60000000f00 */
[----:B------:R-:W-:Y:S02]  /*17b0*/  IMAD R6, R6, R7, RZ ;  /* 0x0000000706067224 */ /* 0x000fe400078e02ff */
[----:B------:R-:W-:Y:S05]  /*17c0*/  @!P0 BRA `(.L_x_16) ;  /* 0x0000000c00888947 */ /* 0x000fea0003800000 */
[----:B------:R-:W0:Y:S01]  /*17d0*/  LDCU.128 UR4, c[0x0][0x380] ;  /* 0x00007000ff0477ac */ /* 0x000e220008000c00 */
[----:B------:R-:W-:Y:S02]  /*17e0*/  LOP3.LUT R5, R7, 0x7ffffff8, RZ, 0xc0, !PT ;  /* 0x7ffffff807057812 */ /* 0x000fe400078ec0ff */
[----:B------:R-:W-:Y:S02]  /*17f0*/  MOV R18, R6 ;  /* 0x0000000600127202 */ /* 0x000fe40000000f00 */
[----:B------:R-:W-:Y:S01]  /*1800*/  IADD3 R16, PT, PT, -R5, RZ, RZ ;  /* 0x000000ff05107210 */ /* 0x000fe20007ffe1ff */
[----:B0-----:R-:W-:Y:S02]  /*1810*/  UIADD3 UR8, UP1, UPT, UR4, 0x10, URZ ;  /* 0x0000001004087890 */ /* 0x001fe4000ff3e0ff */
[----:B------:R-:W-:Y:S02]  /*1820*/  UIADD3 UR4, UP0, UPT, UR6, 0x10, URZ ;  /* 0x0000001006047890 */ /* 0x000fe4000ff1e0ff */
[----:B------:R-:W-:-:S02]  /*1830*/  UIADD3.X UR6, UPT, UPT, URZ, UR5, URZ, UP1, !UPT ;  /* 0x00000005ff067290 */ /* 0x000fc40008ffe4ff */
[----:B------:R-:W-:-:S12]  /*1840*/  UIADD3.X UR5, UPT, UPT, URZ, UR7, URZ, UP0, !UPT ;  /* 0x00000007ff057290 */ /* 0x000fd800087fe4ff */
.L_x_33:
[----:B------:R-:W-:Y:S02]  /*1850*/  MOV R14, UR8 ;  /* 0x00000008000e7c02 */ /* 0x000fe40008000f00 */
[----:B------:R-:W-:-:S03]  /*1860*/  MOV R15, UR6 ;  /* 0x00000006000f7c02 */ /* 0x000fc60008000f00 */
[----:B------:R-:W-:-:S05]  /*1870*/  IMAD.WIDE R14, R18, 0x4, R14 ;  /* 0x00000004120e7825 */ /* 0x000fca00078e020e */
[----:B0-----:R-:W2:Y:S01]  /*1880*/  LDG.E R7, desc[UR10][R14.64+-0x10] ;  /* 0xfffff00a0e077981 */ /* 0x001ea2000c1e1900 */
[----:B------:R-:W-:Y:S01]  /*1890*/  HFMA2 R0, -RZ, RZ, 0.96630859375, -0.0022525787353515625 ;  /* 0x3bbb989dff007431 */ /* 0x000fe200000001ff */
[----:B------:R-:W-:Y:S01]  /*18a0*/  MOV R9, 0x437c0000 ;  /* 0x437c000000097802 */ /* 0x000fe20000000f00 */
[----:B------:R-:W0:Y:S01]  /*18b0*/  MUFU.RCP R8, R3 ;  /* 0x0000000300087308 */ /* 0x000e220000001000 */
[----:B------:R-:W-:Y:S01]  /*18c0*/  MOV R10, UR4 ;  /* 0x00000004000a7c02 */ /* 0x000fe20008000f00 */
[----:B------:R-:W-:Y:S01]  /*18d0*/  BSSY.RECONVERGENT B2, `(.L_x_17) ;  /* 0x0000018000027945 */ /* 0x000fe20003800200 */
[----:B------:R-:W-:Y:S02]  /*18e0*/  MOV R11, UR5 ;  /* 0x00000005000b7c02 */ /* 0x000fe40008000f00 */
[----:B------:R-:W-:Y:S01]  /*18f0*/  IADD3 R16, PT, PT, R16, 0x8, RZ ;  /* 0x0000000810107810 */ /* 0x000fe20007ffe0ff */
[----:B------:R-:W-:-:S03]  /*1900*/  IMAD.WIDE R10, R18, 0x4, R10 ;  /* 0x00000004120a7825 */ /* 0x000fc600078e020a */
[----:B------:R-:W-:Y:S01]  /*1910*/  ISETP.NE.AND P2, PT, R16, RZ, PT ;  /* 0x000000ff1000720c */ /* 0x000fe20003f45270 */
[----:B--2---:R-:W-:-:S04]  /*1920*/  FADD R7, R7, -R4 ;  /* 0x8000000407077221 */ /* 0x004fc80000000000 */
[----:B------:R-:W-:-:S04]  /*1930*/  FFMA.SAT R0, R7, R0, 0.5 ;  /* 0x3f00000007007423 */ /* 0x000fc80000002000 */
[----:B------:R-:W-:Y:S01]  /*1940*/  FFMA.RM R0, R0, R9, 12582913 ;  /* 0x4b40000100007423 */ /* 0x000fe20000004009 */
[----:B0-----:R-:W-:-:S03]  /*1950*/  FFMA R9, R8, -R3, 1 ;  /* 0x3f80000008097423 */ /* 0x001fc60000000803 */
[C---:B------:R-:W-:Y:S01]  /*1960*/  FADD R2, R0.reuse, -12583039 ;  /* 0xcb40007f00027421 */ /* 0x040fe20000000000 */
[----:B------:R-:W-:Y:S01]  /*1970*/  SHF.L.U32 R0, R0, 0x17, RZ ;  /* 0x0000001700007819 */ /* 0x000fe200000006ff */
[----:B------:R-:W-:Y:S02]  /*1980*/  FFMA R9, R8, R9, R8 ;  /* 0x0000000908097223 */ /* 0x000fe40000000008 */
[----:B------:R-:W-:-:S04]  /*1990*/  FFMA R2, R7, 1.4426950216293334961, -R2 ;  /* 0x3fb8aa3b07027823 */ /* 0x000fc80000000802 */
[----:B------:R-:W-:-:S04]  /*19a0*/  FFMA R2, R7, 1.925963033500011079e-08, R2 ;  /* 0x32a5706007027823 */ /* 0x000fc80000000002 */
[----:B------:R-:W0:Y:S02]  /*19b0*/  MUFU.EX2 R7, R2 ;  /* 0x0000000200077308 */ /* 0x000e240000000800 */
[----:B0-----:R-:W-:-:S06]  /*19c0*/  FMUL R0, R0, R7 ;  /* 0x0000000700007220 */ /* 0x001fcc0000400000 */
[----:B------:R-:W0:Y:S01]  /*19d0*/  FCHK P0, R0, R3 ;  /* 0x0000000300007302 */ /* 0x000e220000000000 */
[----:B------:R-:W-:-:S04]  /*19e0*/  FFMA R8, R0, R9, RZ ;  /* 0x0000000900087223 */ /* 0x000fc800000000ff */
[----:B------:R-:W-:-:S04]  /*19f0*/  FFMA R2, R8, -R3, R0 ;  /* 0x8000000308027223 */ /* 0x000fc80000000000 */
[----:B------:R-:W-:Y:S01]  /*1a00*/  FFMA R9, R9, R2, R8 ;  /* 0x0000000209097223 */ /* 0x000fe20000000008 */
[----:B0-----:R-:W-:Y:S06]  /*1a10*/  @!P0 BRA `(.L_x_18) ;  /* 0x00000000000c8947 */ /* 0x001fec0003800000 */
[----:B------:R-:W-:-:S07]  /*1a20*/  MOV R2, 0x1a40 ;  /* 0x00001a4000027802 */ /* 0x000fce0000000f00 */
[----:B------:R-:W-:Y:S05]  /*1a30*/  CALL.REL.NOINC `($__internal_0_$__cuda_sm3x_div_rn_noftz_f32_slowpath) ;  /* 0x0000001800447944 */ /* 0x000fea0003c00000 */
[----:B------:R-:W-:-:S07]  /*1a40*/  MOV R9, R7 ;  /* 0x0000000700097202 */ /* 0x000fce0000000f00 */
.L_x_18:
[----:B------:R-:W-:Y:S05]  /*1a50*/  BSYNC.RECONVERGENT B2 ;  /* 0x0000000000027941 */ /* 0x000fea0003800200 */
.L_x_17:
[----:B------:R0:W-:Y:S04]  /*1a60*/  STG.E desc[UR10][R10.64+-0x10], R9 ;  /* 0xfffff0090a007986 */ /* 0x0001e8000c10190a */
[----:B------:R-:W2:Y:S01]  /*1a70*/  LDG.E R7, desc[UR10][R14.64+-0xc] ;  /* 0xfffff40a0e077981 */ /* 0x000ea2000c1e1900 */
[----:B------:R-:W-:Y:S01]  /*1a80*/  HFMA2 R0, -RZ, RZ, 0.96630859375, -0.0022525787353515625 ;  /* 0x3bbb989dff007431 */ /* 0x000fe200000001ff */
[----:B------:R-:W-:Y:S01]  /*1a90*/  MOV R13, 0x437c0000 ;  /* 0x437c0000000d7802 */ /* 0x000fe20000000f00 */
[----:B------:R-:W0:Y:S01]  /*1aa0*/  MUFU.RCP R8, R3 ;  /* 0x0000000300087308 */ /* 0x000e220000001000 */
[----:B------:R-:W-:Y:S01]  /*1ab0*/  BSSY.RECONVERGENT B2, `(.L_x_19) ;  /* 0x0000014000027945 */ /* 0x000fe20003800200 */
[----:B0-----:R-:W-:Y:S01]  /*1ac0*/  FFMA R9, R8, -R3, 1 ;  /* 0x3f80000008097423 */ /* 0x001fe20000000803 */
[----:B--2---:R-:W-:-:S04]  /*1ad0*/  FADD R7, R7, -R4 ;  /* 0x8000000407077221 */ /* 0x004fc80000000000 */
[----:B------:R-:W-:-:S04]  /*1ae0*/  FFMA.SAT R0, R7, R0, 0.5 ;  /* 0x3f00000007007423 */ /* 0x000fc80000002000 */
[----:B------:R-:W-:-:S04]  /*1af0*/  FFMA.RM R0, R0, R13, 12582913 ;  /* 0x4b40000100007423 */ /* 0x000fc8000000400d */
[C---:B------:R-:W-:Y:S01]  /*1b00*/  FADD R2, R0.reuse, -12583039 ;  /* 0xcb40007f00027421 */ /* 0x040fe20000000000 */
[----:B------:R-:W-:-:S03]  /*1b10*/  SHF.L.U32 R0, R0, 0x17, RZ ;  /* 0x0000001700007819 */ /* 0x000fc600000006ff */
[----:B------:R-:W-:-:S04]  /*1b20*/  FFMA R2, R7, 1.4426950216293334961, -R2 ;  /* 0x3fb8aa3b07027823 */ /* 0x000fc80000000802 */
[----:B------:R-:W-:-:S04]  /*1b30*/  FFMA R2, R7, 1.925963033500011079e-08, R2 ;  /* 0x32a5706007027823 */ /* 0x000fc80000000002 */
[----:B------:R-:W0:Y:S02]  /*1b40*/  MUFU.EX2 R7, R2 ;  /* 0x0000000200077308 */ /* 0x000e240000000800 */
[----:B0-----:R-:W-:Y:S01]  /*1b50*/  FMUL R12, R0, R7 ;  /* 0x00000007000c7220 */ /* 0x001fe20000400000 */
[----:B------:R-:W-:-:S05]  /*1b60*/  FFMA R0, R8, R9, R8 ;  /* 0x0000000908007223 */ /* 0x000fca0000000008 */
[----:B------:R-:W0:Y:S01]  /*1b70*/  FCHK P0, R12, R3 ;  /* 0x000000030c007302 */ /* 0x000e220000000000 */
[----:B------:R-:W-:-:S04]  /*1b80*/  FFMA R7, R0, R12, RZ ;  /* 0x0000000c00077223 */ /* 0x000fc800000000ff */
[----:B------:R-:W-:-:S04]  /*1b90*/  FFMA R8, R7, -R3, R12 ;  /* 0x8000000307087223 */ /* 0x000fc8000000000c */
[----:B------:R-:W-:Y:S01]  /*1ba0*/  FFMA R7, R0, R8, R7 ;  /* 0x0000000800077223 */ /* 0x000fe20000000007 */
[----:B0-----:R-:W-:Y:S06]  /*1bb0*/  @!P0 BRA `(.L_x_20) ;  /* 0x00000000000c8947 */ /* 0x001fec0003800000 */
[----:B------:R-:W-:Y:S02]  /*1bc0*/  MOV R0, R12 ;  /* 0x0000000c00007202 */ /* 0x000fe40000000f00 */
[----:B------:R-:W-:-:S07]  /*1bd0*/  MOV R2, 0x1bf0 ;  /* 0x00001bf000027802 */ /* 0x000fce0000000f00 */
[----:B------:R-:W-:Y:S05]  /*1be0*/  CALL.REL.NOINC `($__internal_0_$__cuda_sm3x_div_rn_noftz_f32_slowpath) ;  /* 0x0000001400d87944 */ /* 0x000fea0003c00000 */
.L_x_20:
[----:B------:R-:W-:Y:S05]  /*1bf0*/  BSYNC.RECONVERGENT B2 ;  /* 0x0000000000027941 */ /* 0x000fea0003800200 */
.L_x_19:
[----:B------:R0:W-:Y:S04]  /*1c00*/  STG.E desc[UR10][R10.64+-0xc], R7 ;  /* 0xfffff4070a007986 */ /* 0x0001e8000c10190a */
[----:B------:R-:W2:Y:S01]  /*1c10*/  LDG.E R9, desc[UR10][R14.64+-0x8] ;  /* 0xfffff80a0e097981 */ /* 0x000ea2000c1e1900 */
[----:B------:R-:W-:Y:S01]  /*1c20*/  HFMA2 R0, -RZ, RZ, 0.96630859375, -0.0022525787353515625 ;  /* 0x3bbb989dff007431 */ /* 0x000fe200000001ff */
[----:B------:R-:W-:Y:S01]  /*1c30*/  MOV R13, 0x437c0000 ;  /* 0x437c0000000d7802 */ /* 0x000fe20000000f00 */
[----:B------:R-:W1:Y:S01]  /*1c40*/  MUFU.RCP R8, R3 ;  /* 0x0000000300087308 */ /* 0x000e620000001000 */
[----:B------:R-:W-:Y:S01]  /*1c50*/  BSSY.RECONVERGENT B2, `(.L_x_21) ;  /* 0x0000014000027945 */ /* 0x000fe20003800200 */
[----:B--2---:R-:W-:-:S04]  /*1c60*/  FADD R9, R9, -R4 ;  /* 0x8000000409097221 */ /* 0x004fc80000000000 */
[----:B------:R-:W-:-:S04]  /*1c70*/  FFMA.SAT R0, R9, R0, 0.5 ;  /* 0x3f00000009007423 */ /* 0x000fc80000002000 */
[----:B------:R-:W-:-:S04]  /*1c80*/  FFMA.RM R0, R0, R13, 12582913 ;  /* 0x4b40000100007423 */ /* 0x000fc8000000400d */
[C---:B------:R-:W-:Y:S01]  /*1c90*/  FADD R2, R0.reuse, -12583039 ;  /* 0xcb40007f00027421 */ /* 0x040fe20000000000 */
[----:B------:R-:W-:-:S03]  /*1ca0*/  SHF.L.U32 R0, R0, 0x17, RZ ;  /* 0x0000001700007819 */ /* 0x000fc600000006ff */
[----:B------:R-:W-:-:S04]  /*1cb0*/  FFMA R2, R9, 1.4426950216293334961, -R2 ;  /* 0x3fb8aa3b09027823 */ /* 0x000fc80000000802 */
[----:B------:R-:W-:Y:S01]  /*1cc0*/  FFMA R2, R9, 1.925963033500011079e-08, R2 ;  /* 0x32a5706009027823 */ /* 0x000fe20000000002 */
[----:B-1----:R-:W-:-:S03]  /*1cd0*/  FFMA R9, R8, -R3, 1 ;  /* 0x3f80000008097423 */ /* 0x002fc60000000803 */
[----:B0-----:R-:W0:Y:S02]  /*1ce0*/  MUFU.EX2 R7, R2 ;  /* 0x0000000200077308 */ /* 0x001e240000000800 */
        /* <DEDUP_REMOVED lines=10> */
.L_x_22:
[----:B------:R-:W-:Y:S05]  /*1d90*/  BSYNC.RECONVERGENT B2 ;  /* 0x0000000000027941 */ /* 0x000fea0003800200 */
.L_x_21:
        /* <DEDUP_REMOVED lines=25> */
.L_x_24:
[----:B------:R-:W-:Y:S05]  /*1f30*/  BSYNC.RECONVERGENT B2 ;  /* 0x0000000000027941 */ /* 0x000fea0003800200 */
.L_x_23:
        /* <DEDUP_REMOVED lines=25> */
.L_x_26:
[----:B------:R-:W-:Y:S05]  /*20d0*/  BSYNC.RECONVERGENT B2 ;  /* 0x0000000000027941 */ /* 0x000fea0003800200 */
.L_x_25:
        /* <DEDUP_REMOVED lines=25> */
.L_x_28:
[----:B------:R-:W-:Y:S05]  /*2270*/  BSYNC.RECONVERGENT B2 ;  /* 0x0000000000027941 */ /* 0x000fea0003800200 */
.L_x_27:
        /* <DEDUP_REMOVED lines=25> */
.L_x_30:
[----:B------:R-:W-:Y:S05]  /*2410*/  BSYNC.RECONVERGENT B2 ;  /* 0x0000000000027941 */ /* 0x000fea0003800200 */
.L_x_29:
        /* <DEDUP_REMOVED lines=13> */
[----:B------:R-:W-:Y:S01]  /*24f0*/  FFMA R9, R0, 1.925963033500011079e-08, R9 ;  /* 0x32a5706000097823 */ /* 0x000fe20000000009 */
[----:B------:R-:W-:-:S05]  /*2500*/  FFMA R0, R8, R7, R8 ;  /* 0x0000000708007223 */ /* 0x000fca0000000008 */
[----:B------:R-:W0:Y:S02]  /*2510*/  MUFU.EX2 R9, R9 ;  /* 0x0000000900097308 */ /* 0x000e240000000800 */
[----:B0-----:R-:W-:-:S06]  /*2520*/  FMUL R13, R2, R9 ;  /* 0x00000009020d7220 */ /* 0x001fcc0000400000 */
        /* <DEDUP_REMOVED lines=8> */
.L_x_32:
[----:B------:R-:W-:Y:S05]  /*25b0*/  BSYNC.RECONVERGENT B2 ;  /* 0x0000000000027941 */ /* 0x000fea0003800200 */
.L_x_31:
[----:B------:R0:W-:Y:S01]  /*25c0*/  STG.E desc[UR10][R10.64+0xc], R7 ;  /* 0x00000c070a007986 */ /* 0x0001e2000c10190a */
[----:B------:R-:W-:Y:S01]  /*25d0*/  IADD3 R18, PT, PT, R18, 0x8, RZ ;  /* 0x0000000812127810 */ /* 0x000fe20007ffe0ff */
[----:B------:R-:W-:Y:S06]  /*25e0*/  @P2 BRA `(.L_x_33) ;  /* 0xfffffff000982947 */ /* 0x000fec000383ffff */
.L_x_16:
[----:B------:R-:W-:-:S13]  /*25f0*/  ISETP.NE.AND P0, PT, R19, RZ, PT ;  /* 0x000000ff1300720c */ /* 0x000fda0003f05270 */
[----:B------:R-:W-:Y:S05]  /*2600*/  @!P0 EXIT ;  /* 0x000000000000894d */ /* 0x000fea0003800000 */
[----:B------:R-:W1:Y:S01]  /*2610*/  LDCU UR4, c[0x0][0x394] ;  /* 0x00007280ff0477ac */ /* 0x000e620008000800 */
[----:B------:R-:W-:Y:S01]  /*2620*/  ISETP.GE.U32.AND P0, PT, R19, 0x4, PT ;  /* 0x000000041300780c */ /* 0x000fe20003f06070 */
[----:B-1----:R-:W-:-:S12]  /*2630*/  ULOP3.LUT UR4, UR4, 0x3, URZ, 0xc0, !UPT ;  /* 0x0000000304047892 */ /* 0x002fd8000f8ec0ff */
[----:B------:R-:W-:Y:S05]  /*2640*/  @!P0 BRA `(.L_x_34) ;  /* 0x0000000400b88947 */ /* 0x000fea0003800000 */
[----:B------:R-:W1:Y:S01]  /*2650*/  LDC.64 R14, c[0x0][0x380] ;  /* 0x0000e000ff0e7b82 */ /* 0x000e620000000a00 */
[----:B0-----:R-:W-:-:S05]  /*2660*/  IADD3 R10, PT, PT, R6, R5, RZ ;  /* 0x00000005060a7210 */ /* 0x001fca0007ffe0ff */
[----:B-1----:R-:W-:-:S05]  /*2670*/  IMAD.WIDE R14, R10, 0x4, R14 ;  /* 0x000000040a0e7825 */ /* 0x002fca00078e020e */
[----:B------:R-:W2:Y:S01]  /*2680*/  LDG.E R7, desc[UR10][R14.64] ;  /* 0x0000000a0e077981 */ /* 0x000ea2000c1e1900 */
[----:B------:R-:W-:Y:S01]  /*2690*/  HFMA2 R0, -RZ, RZ, 0.96630859375, -0.0022525787353515625 ;  /* 0x3bbb989dff007431 */ /* 0x000fe200000001ff */
[----:B------:R-:W-:Y:S01]  /*26a0*/  MOV R9, 0x437c0000 ;  /* 0x437c000000097802 */ /* 0x000fe20000000f00 */
[----:B------:R-:W0:Y:S01]  /*26b0*/  MUFU.RCP R8, R3 ;  /* 0x0000000300087308 */ /* 0x000e220000001000 */
[----:B------:R-:W-:Y:S01]  /*26c0*/  BSSY.RECONVERGENT B2, `(.L_x_35) ;  /* 0x0000014000027945 */ /* 0x000fe20003800200 */
[----:B--2---:R-:W-:-:S04]  /*26d0*/  FADD R7, R7, -R4 ;  /* 0x8000000407077221 */ /* 0x004fc80000000000 */
[----:B------:R-:W-:-:S04]  /*26e0*/  FFMA.SAT R0, R7, R0, 0.5 ;  /* 0x3f00000007007423 */ /* 0x000fc80000002000 */
[----:B------:R-:W-:Y:S01]  /*26f0*/  FFMA.RM R0, R0, R9, 12582913 ;  /* 0x4b40000100007423 */ /* 0x000fe20000004009 */
[----:B0-----:R-:W-:-:S03]  /*2700*/  FFMA R9, R8, -R3, 1 ;  /* 0x3f80000008097423 */ /* 0x001fc60000000803 */
        /* <DEDUP_REMOVED lines=15> */
.L_x_36:
[----:B------:R-:W-:Y:S05]  /*2800*/  BSYNC.RECONVERGENT B2 ;  /* 0x0000000000027941 */ /* 0x000fea0003800200 */
.L_x_35:
[----:B------:R-:W0:Y:S02]  /*2810*/  LDC.64 R8, c[0x0][0x388] ;  /* 0x0000e200ff087b82 */ /* 0x000e240000000a00 */
[----:B0-----:R-:W-:-:S05]  /*2820*/  IMAD.WIDE R10, R10, 0x4, R8 ;  /* 0x000000040a0a7825 */ /* 0x001fca00078e0208 */
        /* <DEDUP_REMOVED lines=25> */
.L_x_38:
[----:B------:R-:W-:Y:S05]  /*29c0*/  BSYNC.RECONVERGENT B2 ;  /* 0x0000000000027941 */ /* 0x000fea0003800200 */
.L_x_37:
        /* <DEDUP_REMOVED lines=25> */
.L_x_40:
[----:B------:R-:W-:Y:S05]  /*2b60*/  BSYNC.RECONVERGENT B2 ;  /* 0x0000000000027941 */ /* 0x000fea0003800200 */
.L_x_39:
        /* <DEDUP_REMOVED lines=25> */
.L_x_42:
[----:B------:R-:W-:Y:S05]  /*2d00*/  BSYNC.RECONVERGENT B2 ;  /* 0x0000000000027941 */ /* 0x000fea0003800200 */
.L_x_41:
[----:B------:R1:W-:Y:S01]  /*2d10*/  STG.E desc[UR10][R10.64+0xc], R7 ;  /* 0x00000c070a007986 */ /* 0x0003e2000c10190a */
[----:B------:R-:W-:-:S07]  /*2d20*/  IADD3 R5, PT, PT, R5, 0x4, RZ ;  /* 0x0000000405057810 */ /* 0x000fce0007ffe0ff */
.L_x_34:
[----:B------:R-:W-:-:S13]  /*2d30*/  ISETP.NE.AND P0, PT, RZ, UR4, PT ;  /* 0x00000004ff007c0c */ /* 0x000fda000bf05270 */
[----:B------:R-:W-:Y:S05]  /*2d40*/  @!P0 EXIT ;  /* 0x000000000000894d */ /* 0x000fea0003800000 */
[----:B------:R-:W-:-:S09]  /*2d50*/  UISETP.NE.AND UP0, UPT, UR4, 0x1, UPT ;  /* 0x000000010400788c */ /* 0x000fd2000bf05270 */
[----:B------:R-:W-:Y:S05]  /*2d60*/  BRA.U !UP0, `(.L_x_43) ;  /* 0x0000000108e87547 */ /* 0x000fea000b800000 */
[----:B------:R-:W2:Y:S01]  /*2d70*/  LDC.64 R14, c[0x0][0x380] ;  /* 0x0000e000ff0e7b82 */ /* 0x000ea20000000a00 */
[----:B01----:R-:W-:-:S05]  /*2d80*/  IADD3 R10, PT, PT, R6, R5, RZ ;  /* 0x00000005060a7210 */ /* 0x003fca0007ffe0ff */
[----:B--2---:R-:W-:-:S05]  /*2d90*/  IMAD.WIDE R14, R10, 0x4, R14 ;  /* 0x000000040a0e7825 */ /* 0x004fca00078e020e */
        /* <DEDUP_REMOVED lines=24> */
.L_x_45:
[----:B------:R-:W-:Y:S05]  /*2f20*/  BSYNC.RECONVERGENT B2 ;  /* 0x0000000000027941 */ /* 0x000fea0003800200 */
.L_x_44:
[----:B------:R-:W0:Y:S02]  /*2f30*/  LDC.64 R8, c[0x0][0x388] ;  /* 0x0000e200ff087b82 */ /* 0x000e240000000a00 */
[----:B0-----:R-:W-:-:S05]  /*2f40*/  IMAD.WIDE R10, R10, 0x4, R8 ;  /* 0x000000040a0a7825 */ /* 0x001fca00078e0208 */
        /* <DEDUP_REMOVED lines=25> */
.L_x_47:
[----:B------:R-:W-:Y:S05]  /*30e0*/  BSYNC.RECONVERGENT B2 ;  /* 0x0000000000027941 */ /* 0x000fea0003800200 */
.L_x_46:
[----:B------:R2:W-:Y:S01]  /*30f0*/  STG.E desc[UR10][R10.64+0x4], R7 ;  /* 0x000004070a007986 */ /* 0x0005e2000c10190a */
[----:B------:R-:W-:-:S07]  /*3100*/  IADD3 R5, PT, PT, R5, 0x2, RZ ;  /* 0x0000000205057810 */ /* 0x000fce0007ffe0ff */
.L_x_43:
[----:B------:R-:W3:Y:S02]  /*3110*/  LDC R0, c[0x0][0x394] ;  /* 0x0000e500ff007b82 */ /* 0x000ee40000000800 */
[----:B---3--:R-:W-:-:S04]  /*3120*/  LOP3.LUT R0, R0, 0x1, RZ, 0xc0, !PT ;  /* 0x0000000100007812 */ /* 0x008fc800078ec0ff */
[----:B------:R-:W-:-:S13]  /*3130*/  ISETP.NE.U32.AND P0, PT, R0, 0x1, PT ;  /* 0x000000010000780c */ /* 0x000fda0003f05070 */
[----:B------:R-:W-:Y:S05]  /*3140*/  @P0 EXIT ;  /* 0x000000000000094d */ /* 0x000fea0003800000 */
[----:B------:R-:W0:Y:S01]  /*3150*/  LDC.64 R8, c[0x0][0x380] ;  /* 0x0000e000ff087b82 */ /* 0x000e220000000a00 */
[----:B------:R-:W-:-:S05]  /*3160*/  IADD3 R5, PT, PT, R6, R5, RZ ;  /* 0x0000000506057210 */ /* 0x000fca0007ffe0ff */
[----:B012---:R-:W-:-:S06]  /*3170*/  IMAD.WIDE R6, R5, 0x4, R8 ;  /* 0x0000000405067825 */ /* 0x007fcc00078e0208 */
[----:B------:R-:W2:Y:S01]  /*3180*/  LDG.E R7, desc[UR10][R6.64] ;  /* 0x0000000a06077981 */ /* 0x000ea2000c1e1900 */
[----:B------:R-:W-:Y:S01]  /*3190*/  HFMA2 R9, -RZ, RZ, 0.96630859375, -0.0022525787353515625 ;  /* 0x3bbb989dff097431 */ /* 0x000fe200000001ff */
[----:B------:R-:W-:Y:S01]  /*31a0*/  MOV R11, 0x437c0000 ;  /* 0x437c0000000b7802 */ /* 0x000fe20000000f00 */
[----:B------:R-:W0:Y:S01]  /*31b0*/  MUFU.RCP R2, R3 ;  /* 0x0000000300027308 */ /* 0x000e220000001000 */
[----:B------:R-:W-:Y:S01]  /*31c0*/  BSSY.RECONVERGENT B2, `(.L_x_48) ;  /* 0x0000014000027945 */ /* 0x000fe20003800200 */
[----:B--2---:R-:W-:Y:S01]  /*31d0*/  FADD R4, R7, -R4 ;  /* 0x8000000407047221 */ /* 0x004fe20000000000 */
[----:B0-----:R-:W-:-:S03]  /*31e0*/  FFMA R7, R2, -R3, 1 ;  /* 0x3f80000002077423 */ /* 0x001fc60000000803 */
[----:B------:R-:W-:-:S04]  /*31f0*/  FFMA.SAT R0, R4, R9, 0.5 ;  /* 0x3f00000004007423 */ /* 0x000fc80000002009 */
[----:B------:R-:W-:-:S04]  /*3200*/  FFMA.RM R0, R0, R11, 12582913 ;  /* 0x4b40000100007423 */ /* 0x000fc8000000400b */
[C---:B------:R-:W-:Y:S01]  /*3210*/  FADD R9, R0.reuse, -12583039 ;  /* 0xcb40007f00097421 */ /* 0x040fe20000000000 */
[----:B------:R-:W-:-:S03]  /*3220*/  SHF.L.U32 R0, R0, 0x17, RZ ;  /* 0x0000001700007819 */ /* 0x000fc600000006ff */
[----:B------:R-:W-:-:S04]  /*3230*/  FFMA R9, R4, 1.4426950216293334961, -R9 ;  /* 0x3fb8aa3b04097823 */ /* 0x000fc80000000809 */
[----:B------:R-:W-:-:S06]  /*3240*/  FFMA R9, R4, 1.925963033500011079e-08, R9 ;  /* 0x32a5706004097823 */ /* 0x000fcc0000000009 */
        /* <DEDUP_REMOVED lines=11> */
.L_x_49:
[----:B------:R-:W-:Y:S05]  /*3300*/  BSYNC.RECONVERGENT B2 ;  /* 0x0000000000027941 */ /* 0x000fea0003800200 */
.L_x_48:
[----:B------:R-:W0:Y:S02]  /*3310*/  LDC.64 R2, c[0x0][0x388] ;  /* 0x0000e200ff027b82 */ /* 0x000e240000000a00 */
[----:B0-----:R-:W-:-:S05]  /*3320*/  IMAD.WIDE R2, R5, 0x4, R2 ;  /* 0x0000000405027825 */ /* 0x001fca00078e0202 */
[----:B------:R-:W-:Y:S01]  /*3330*/  STG.E desc[UR10][R2.64], R7 ;  /* 0x0000000702007986 */ /* 0x000fe2000c10190a */
[----:B------:R-:W-:Y:S05]  /*3340*/  EXIT ;  /* 0x000000000000794d */ /* 0x000fea0003800000 */
        .weak           $__internal_0_$__cuda_sm3x_div_rn_noftz_f32_slowpath
        .type           $__internal_0_$__cuda_sm3x_div_rn_noftz_f32_slowpath,@function
        .size           $__internal_0_$__cuda_sm3x_div_rn_noftz_f32_slowpath,(.L_x_85 - $__internal_0_$__cuda_sm3x_div_rn_noftz_f32_slowpath)
$__internal_0_$__cuda_sm3x_div_rn_noftz_f32_slowpath:
[----:B------:R-:W-:Y:S01]  /*3350*/  SHF.R.U32.HI R7, RZ, 0x17, R3 ;  /* 0x00000017ff077819 */ /* 0x000fe20000011603 */
[----:B------:R-:W-:Y:S01]  /*3360*/  BSSY.RECONVERGENT B0, `(.L_x_50) ;  /* 0x0000063000007945 */ /* 0x000fe20003800200 */
[----:B------:R-:W-:Y:S02]  /*3370*/  SHF.R.U32.HI R9, RZ, 0x17, R0 ;  /* 0x00000017ff097819 */ /* 0x000fe40000011600 */
[----:B------:R-:W-:Y:S02]  /*3380*/  LOP3.LUT R7, R7, 0xff, RZ, 0xc0, !PT ;  /* 0x000000ff07077812 */ /* 0x000fe400078ec0ff */
[----:B------:R-:W-:Y:S02]  /*3390*/  LOP3.LUT R9, R9, 0xff, RZ, 0xc0, !PT ;  /* 0x000000ff09097812 */ /* 0x000fe400078ec0ff */
[----:B------:R-:W-:Y:S02]  /*33a0*/  IADD3 R12, PT, PT, R7, -0x1, RZ ;  /* 0xffffffff070c7810 */ /* 0x000fe40007ffe0ff */
[----:B------:R-:W-:-:S02]  /*33b0*/  IADD3 R13, PT, PT, R9, -0x1, RZ ;  /* 0xffffffff090d7810 */ /* 0x000fc40007ffe0ff */
[----:B------:R-:W-:Y:S02]  /*33c0*/  ISETP.GT.U32.AND P0, PT, R12, 0xfd, PT ;  /* 0x000000fd0c00780c */ /* 0x000fe40003f04070 */
[----:B------:R-:W-:Y:S02]  /*33d0*/  MOV R17, R3 ;  /* 0x0000000300117202 */ /* 0x000fe40000000f00 */
[----:B------:R-:W-:-:S13]  /*33e0*/  ISETP.GT.U32.OR P0, PT, R13, 0xfd, P0 ;  /* 0x000000fd0d00780c */ /* 0x000fda0000704470 */
[----:B------:R-:W-:Y:S01]  /*33f0*/  @!P0 MOV R8, RZ ;  /* 0x000000ff00088202 */ /* 0x000fe20000000f00 */
[----:B------:R-:W-:Y:S06]  /*3400*/  @!P0 BRA `(.L_x_51) ;  /* 0x00000000005c8947 */ /* 0x000fec0003800000 */
[----:B------:R-:W-:Y:S02]  /*3410*/  FSETP.GTU.FTZ.AND P0, PT, |R0|, +INF , PT ;  /* 0x7f8000000000780b */ /* 0x000fe40003f1c200 */
[----:B------:R-:W-:-:S04]  /*3420*/  FSETP.GTU.FTZ.AND P1, PT, |R3|, +INF , PT ;  /* 0x7f8000000300780b */ /* 0x000fc80003f3c200 */
[----:B------:R-:W-:-:S13]  /*3430*/  PLOP3.LUT P0, PT, P0, P1, PT, 0xf8, 0x8f ;  /* 0x00000000008f781c */ /* 0x000fda0000703f70 */
[----:B------:R-:W-:Y:S05]  /*3440*/  @P0 BRA `(.L_x_52) ;  /* 0x00000004004c0947 */ /* 0x000fea0003800000 */
[----:B------:R-:W-:-:S13]  /*3450*/  LOP3.LUT P0, RZ, R17, 0x7fffffff, R0, 0xc8, !PT ;  /* 0x7fffffff11ff7812 */ /* 0x000fda000780c800 */
[----:B------:R-:W-:Y:S05]  /*3460*/  @!P0 BRA `(.L_x_53) ;  /* 0x00000004003c8947 */ /* 0x000fea0003800000 */
[C---:B------:R-:W-:Y:S02]  /*3470*/  FSETP.NEU.FTZ.AND P3, PT, |R0|.reuse, +INF , PT ;  /* 0x7f8000000000780b */ /* 0x040fe40003f7d200 */
[----:B------:R-:W-:Y:S02]  /*3480*/  FSETP.NEU.FTZ.AND P1, PT, |R3|, +INF , PT ;  /* 0x7f8000000300780b */ /* 0x000fe40003f3d200 */
[----:B------:R-:W-:-:S11]  /*3490*/  FSETP.NEU.FTZ.AND P0, PT, |R0|, +INF , PT ;  /* 0x7f8000000000780b */ /* 0x000fd60003f1d200 */
[----:B------:R-:W-:Y:S05]  /*34a0*/  @!P1 BRA !P3, `(.L_x_53) ;  /* 0x00000004002c9947 */ /* 0x000fea0005800000 */
[----:B------:R-:W-:-:S04]  /*34b0*/  LOP3.LUT P3, RZ, R0, 0x7fffffff, RZ, 0xc0, !PT ;  /* 0x7fffffff00ff7812 */ /* 0x000fc8000786c0ff */
[----:B------:R-:W-:-:S13]  /*34c0*/  PLOP3.LUT P1, PT, P1, P3, PT, 0x2f, 0xf2 ;  /* 0x0000000000f2781c */ /* 0x000fda0000f26577 */
[----:B------:R-:W-:Y:S05]  /*34d0*/  @P1 BRA `(.L_x_54) ;  /* 0x0000000400181947 */ /* 0x000fea0003800000 */
[----:B------:R-:W-:-:S04]  /*34e0*/  LOP3.LUT P1, RZ, R17, 0x7fffffff, RZ, 0xc0, !PT ;  /* 0x7fffffff11ff7812 */ /* 0x000fc8000782c0ff */
[----:B------:R-:W-:-:S13]  /*34f0*/  PLOP3.LUT P0, PT, P0, P1, PT, 0x2f, 0xf2 ;  /* 0x0000000000f2781c */ /* 0x000fda0000702577 */
[----:B------:R-:W-:Y:S05]  /*3500*/  @P0 BRA `(.L_x_55) ;  /* 0x0000000400000947 */ /* 0x000fea0003800000 */
[----:B------:R-:W-:Y:S02]  /*3510*/  ISETP.GE.AND P0, PT, R13, RZ, PT ;  /* 0x000000ff0d00720c */ /* 0x000fe40003f06270 */
[----:B------:R-:W-:-:S11]  /*3520*/  ISETP.GE.AND P1, PT, R12, RZ, PT ;  /* 0x000000ff0c00720c */ /* 0x000fd60003f26270 */
[----:B------:R-:W-:Y:S01]  /*3530*/  @P0 MOV R8, RZ ;  /* 0x000000ff00080202 */ /* 0x000fe20000000f00 */
[----:B------:R-:W-:Y:S01]  /*3540*/  @!P0 FFMA R0, R0, 1.84467440737095516160e+19, RZ ;  /* 0x5f80000000008823 */ /* 0x000fe200000000ff */
[----:B------:R-:W-:Y:S01]  /*3550*/  @!P0 MOV R8, 0xffffffc0 ;  /* 0xffffffc000088802 */ /* 0x000fe20000000f00 */
[----:B------:R-:W-:-:S03]  /*3560*/  @!P1 FFMA R17, R3, 1.84467440737095516160e+19, RZ ;  /* 0x5f80000003119823 */ /* 0x000fc600000000ff */
[----:B------:R-:W-:-:S07]  /*3570*/  @!P1 IADD3 R8, PT, PT, R8, 0x40, RZ ;  /* 0x0000004008089810 */ /* 0x000fce0007ffe0ff */
.L_x_51:
[----:B------:R-:W-:Y:S01]  /*3580*/  LEA R12, R7, 0xc0800000, 0x17 ;  /* 0xc0800000070c7811 */ /* 0x000fe200078eb8ff */
[----:B------:R-:W-:Y:S01]  /*3590*/  BSSY.RECONVERGENT B1, `(.L_x_56) ;  /* 0x0000036000017945 */ /* 0x000fe20003800200 */
[----:B------:R-:W-:Y:S02]  /*35a0*/  IADD3 R9, PT, PT, R9, -0x7f, RZ ;  /* 0xffffff8109097810 */ /* 0x000fe40007ffe0ff */
[----:B------:R-:W-:-:S03]  /*35b0*/  IADD3 R21, PT, PT, -R12, R17, RZ ;  /* 0x000000110c157210 */ /* 0x000fc60007ffe1ff */
[----:B------:R-:W-:Y:S01]  /*35c0*/  IMAD R0, R9, -0x800000, R0 ;  /* 0xff80000009007824 */ /* 0x000fe200078e0200 */
[----:B------:R-:W0:Y:S01]  /*35d0*/  MUFU.RCP R12, R21 ;  /* 0x00000015000c7308 */ /* 0x000e220000001000 */
[----:B------:R-:W-:Y:S01]  /*35e0*/  FADD.FTZ R13, -R21, -RZ ;  /* 0x800000ff150d7221 */ /* 0x000fe20000010100 */
[----:B------:R-:W-:-:S04]  /*35f0*/  IADD3 R9, PT, PT, R9, 0x7f, -R7 ;  /* 0x0000007f09097810 */ /* 0x000fc80007ffe807 */
[----:B------:R-:W-:Y:S01]  /*3600*/  IADD3 R9, PT, PT, R9, R8, RZ ;  /* 0x0000000809097210 */ /* 0x000fe20007ffe0ff */
[----:B0-----:R-:W-:-:S04]  /*3610*/  FFMA R17, R12, R13, 1 ;  /* 0x3f8000000c117423 */ /* 0x001fc8000000000d */
[----:B------:R-:W-:-:S04]  /*3620*/  FFMA R17, R12, R17, R12 ;  /* 0x000000110c117223 */ /* 0x000fc8000000000c */
[----:B------:R-:W-:-:S04]  /*3630*/  FFMA R12, R0, R17, RZ ;  /* 0x00000011000c7223 */ /* 0x000fc800000000ff */
[----:B------:R-:W-:-:S04]  /*3640*/  FFMA R20, R13, R12, R0 ;  /* 0x0000000c0d147223 */ /* 0x000fc80000000000 */
[----:B------:R-:W-:-:S04]  /*3650*/  FFMA R20, R17, R20, R12 ;  /* 0x0000001411147223 */ /* 0x000fc8000000000c */
[----:B------:R-:W-:-:S04]  /*3660*/  FFMA R13, R13, R20, R0 ;  /* 0x000000140d0d7223 */ /* 0x000fc80000000000 */
[----:B------:R-:W-:-:S05]  /*3670*/  FFMA R0, R17, R13, R20 ;  /* 0x0000000d11007223 */ /* 0x000fca0000000014 */
[----:B------:R-:W-:-:S04]  /*3680*/  SHF.R.U32.HI R7, RZ, 0x17, R0 ;  /* 0x00000017ff077819 */ /* 0x000fc80000011600 */
[----:B------:R-:W-:-:S04]  /*3690*/  LOP3.LUT R8, R7, 0xff, RZ, 0xc0, !PT ;  /* 0x000000ff07087812 */ /* 0x000fc800078ec0ff */
[----:B------:R-:W-:-:S04]  /*36a0*/  IADD3 R7, PT, PT, R8, R9, RZ ;  /* 0x0000000908077210 */ /* 0x000fc80007ffe0ff */
[----:B------:R-:W-:-:S04]  /*36b0*/  IADD3 R8, PT, PT, R7, -0x1, RZ ;  /* 0xffffffff07087810 */ /* 0x000fc80007ffe0ff */
[----:B------:R-:W-:-:S13]  /*36c0*/  ISETP.GE.U32.AND P0, PT, R8, 0xfe, PT ;  /* 0x000000fe0800780c */ /* 0x000fda0003f06070 */
[----:B------:R-:W-:Y:S05]  /*36d0*/  @!P0 BRA `(.L_x_57) ;  /* 0x0000000000808947 */ /* 0x000fea0003800000 */
[----:B------:R-:W-:-:S13]  /*36e0*/  ISETP.GT.AND P0, PT, R7, 0xfe, PT ;  /* 0x000000fe0700780c */ /* 0x000fda0003f04270 */
[----:B------:R-:W-:Y:S05]  /*36f0*/  @P0 BRA `(.L_x_58) ;  /* 0x00000000006c0947 */ /* 0x000fea0003800000 */
[----:B------:R-:W-:-:S13]  /*3700*/  ISETP.GE.AND P0, PT, R7, 0x1, PT ;  /* 0x000000010700780c */ /* 0x000fda0003f06270 */
[----:B------:R-:W-:Y:S05]  /*3710*/  @P0 BRA `(.L_x_59) ;  /* 0x0000000000740947 */ /* 0x000fea0003800000 */
[----:B------:R-:W-:Y:S02]  /*3720*/  ISETP.GE.AND P0, PT, R7, -0x18, PT ;  /* 0xffffffe80700780c */ /* 0x000fe40003f06270 */
[----:B------:R-:W-:-:S11]  /*3730*/  LOP3.LUT R0, R0, 0x80000000, RZ, 0xc0, !PT ;  /* 0x8000000000007812 */ /* 0x000fd600078ec0ff */
[----:B------:R-:W-:Y:S05]  /*3740*/  @!P0 BRA `(.L_x_59) ;  /* 0x0000000000688947 */ /* 0x000fea0003800000 */
[CCC-:B------:R-:W-:Y:S01]  /*3750*/  FFMA.RZ R8, R17.reuse, R13.reuse, R20.reuse ;  /* 0x0000000d11087223 */ /* 0x1c0fe2000000c014 */
[CCC-:B------:R-:W-:Y:S01]  /*3760*/  FFMA.RP R9, R17.reuse, R13.reuse, R20.reuse ;  /* 0x0000000d11097223 */ /* 0x1c0fe20000008014 */
[----:B------:R-:W-:Y:S01]  /*3770*/  FFMA.RM R20, R17, R13, R20 ;  /* 0x0000000d11147223 */ /* 0x000fe20000004014 */
[C---:B------:R-:W-:Y:S02]  /*3780*/  IADD3 R12, PT, PT, R7.reuse, 0x20, RZ ;  /* 0x00000020070c7810 */ /* 0x040fe40007ffe0ff */
[----:B------:R-:W-:Y:S02]  /*3790*/  LOP3.LUT R8, R8, 0x7fffff, RZ, 0xc0, !PT ;  /* 0x007fffff08087812 */ /* 0x000fe400078ec0ff */
[C---:B------:R-:W-:Y:S02]  /*37a0*/  ISETP.NE.AND P3, PT, R7.reuse, RZ, PT ;  /* 0x000000ff0700720c */ /* 0x040fe40003f65270 */
[----:B------:R-:W-:Y:S02]  /*37b0*/  LOP3.LUT R13, R8, 0x800000, RZ, 0xfc, !PT ;  /* 0x00800000080d7812 */ /* 0x000fe400078efcff */
[----:B------:R-:W-:-:S02]  /*37c0*/  ISETP.NE.AND P1, PT, R7, RZ, PT ;  /* 0x000000ff0700720c */ /* 0x000fc40003f25270 */
[----:B------:R-:W-:Y:S02]  /*37d0*/  IADD3 R7, PT, PT, -R7, RZ, RZ ;  /* 0x000000ff07077210 */ /* 0x000fe40007ffe1ff */
[----:B------:R-:W-:Y:S02]  /*37e0*/  SHF.L.U32 R12, R13, R12, RZ ;  /* 0x0000000c0d0c7219 */ /* 0x000fe400000006ff */
[----:B------:R-:W-:Y:S02]  /*37f0*/  FSETP.NEU.FTZ.AND P0, PT, R9, R20, PT ;  /* 0x000000140900720b */ /* 0x000fe40003f1d000 */
[----:B------:R-:W-:Y:S02]  /*3800*/  SEL R8, R7, RZ, P3 ;  /* 0x000000ff07087207 */ /* 0x000fe40001800000 */
[----:B------:R-:W-:Y:S02]  /*3810*/  ISETP.NE.AND P1, PT, R12, RZ, P1 ;  /* 0x000000ff0c00720c */ /* 0x000fe40000f25270 */
[----:B------:R-:W-:-:S02]  /*3820*/  SHF.R.U32.HI R8, RZ, R8, R13 ;  /* 0x00000008ff087219 */ /* 0x000fc4000001160d */
[----:B------:R-:W-:Y:S02]  /*3830*/  PLOP3.LUT P0, PT, P0, P1, PT, 0xf8, 0x8f ;  /* 0x00000000008f781c */ /* 0x000fe40000703f70 */
[----:B------:R-:W-:Y:S02]  /*3840*/  SHF.R.U32.HI R12, RZ, 0x1, R8 ;  /* 0x00000001ff0c7819 */ /* 0x000fe40000011608 */
[----:B------:R-:W-:-:S04]  /*3850*/  SEL R7, RZ, 0x1, !P0 ;  /* 0x00000001ff077807 */ /* 0x000fc80004000000 */
[----:B------:R-:W-:-:S04]  /*3860*/  LOP3.LUT R7, R7, 0x1, R12, 0xf8, !PT ;  /* 0x0000000107077812 */ /* 0x000fc800078ef80c */
[----:B------:R-:W-:-:S04]  /*3870*/  LOP3.LUT R7, R7, R8, RZ, 0xc0, !PT ;  /* 0x0000000807077212 */ /* 0x000fc800078ec0ff */
[----:B------:R-:W-:-:S04]  /*3880*/  IADD3 R7, PT, PT, R12, R7, RZ ;  /* 0x000000070c077210 */ /* 0x000fc80007ffe0ff */
[----:B------:R-:W-:Y:S01]  /*3890*/  LOP3.LUT R0, R7, R0, RZ, 0xfc, !PT ;  /* 0x0000000007007212 */ /* 0x000fe200078efcff */
[----:B------:R-:W-:Y:S06]  /*38a0*/  BRA `(.L_x_59) ;  /* 0x0000000000107947 */ /* 0x000fec0003800000 */
.L_x_58:
[----:B------:R-:W-:-:S04]  /*38b0*/  LOP3.LUT R0, R0, 0x80000000, RZ, 0xc0, !PT ;  /* 0x8000000000007812 */ /* 0x000fc800078ec0ff */
[----:B------:R-:W-:Y:S01]  /*38c0*/  LOP3.LUT R0, R0, 0x7f800000, RZ, 0xfc, !PT ;  /* 0x7f80000000007812 */ /* 0x000fe200078efcff */
[----:B------:R-:W-:Y:S06]  /*38d0*/  BRA `(.L_x_59) ;  /* 0x0000000000047947 */ /* 0x000fec0003800000 */
.L_x_57:
[----:B------:R-:W-:-:S07]  /*38e0*/  LEA R0, R9, R0, 0x17 ;  /* 0x0000000009007211 */ /* 0x000fce00078eb8ff */
.L_x_59:
[----:B------:R-:W-:Y:S05]  /*38f0*/  BSYNC.RECONVERGENT B1 ;  /* 0x0000000000017941 */ /* 0x000fea0003800200 */
.L_x_56:
[----:B------:R-:W-:Y:S05]  /*3900*/  BRA `(.L_x_60) ;  /* 0x0000000000207947 */ /* 0x000fea0003800000 */
.L_x_55:
[----:B------:R-:W-:-:S04]  /*3910*/  LOP3.LUT R0, R17, 0x80000000, R0, 0x48, !PT ;  /* 0x8000000011007812 */ /* 0x000fc800078e4800 */
[----:B------:R-:W-:Y:S01]  /*3920*/  LOP3.LUT R0, R0, 0x7f800000, RZ, 0xfc, !PT ;  /* 0x7f80000000007812 */ /* 0x000fe200078efcff */
[----:B------:R-:W-:Y:S06]  /*3930*/  BRA `(.L_x_60) ;  /* 0x0000000000147947 */ /* 0x000fec0003800000 */
.L_x_54:
[----:B------:R-:W-:Y:S01]  /*3940*/  LOP3.LUT R0, R17, 0x80000000, R0, 0x48, !PT ;  /* 0x8000000011007812 */ /* 0x000fe200078e4800 */
[----:B------:R-:W-:Y:S06]  /*3950*/  BRA `(.L_x_60) ;  /* 0x00000000000c7947 */ /* 0x000fec0003800000 */
.L_x_53:
[----:B------:R-:W0:Y:S01]  /*3960*/  MUFU.RSQ R0, -QNAN ;  /* 0xffc0000000007908 */ /* 0x000e220000001400 */
[----:B------:R-:W-:Y:S05]  /*3970*/  BRA `(.L_x_60) ;  /* 0x0000000000047947 */ /* 0x000fea0003800000 */
.L_x_52:
[----:B------:R-:W-:-:S07]  /*3980*/  FADD.FTZ R0, R0, R3 ;  /* 0x0000000300007221 */ /* 0x000fce0000010000 */
.L_x_60:
[----:B------:R-:W-:Y:S05]  /*3990*/  BSYNC.RECONVERGENT B0 ;  /* 0x0000000000007941 */ /* 0x000fea0003800200 */
.L_x_50:
[----:B------:R-:W-:Y:S01]  /*39a0*/  HFMA2 R9, -RZ, RZ, 0, 0 ;  /* 0x00000000ff097431 */ /* 0x000fe200000001ff */
[----:B------:R-:W-:Y:S02]  /*39b0*/  MOV R8, R2 ;  /* 0x0000000200087202 */ /* 0x000fe40000000f00 */
[----:B0-----:R-:W-:Y:S02]  /*39c0*/  MOV R7, R0 ;  /* 0x0000000000077202 */ /* 0x001fe40000000f00 */
[----:B------:R-:W-:Y:S05]  /*39d0*/  RET.REL.NODEC R8 `(_ZN7cobraml7kernels14softmax_kernelEPfS1_iii) ;  /* 0xffffffc408887950 */ /* 0x000fea0003c3ffff */
.L_x_61:
        /* <DEDUP_REMOVED lines=10> */
.L_x_85:


//--------------------- .text._ZN7cobraml7kernels9qk_kernelEPfS1_S1_iiii --------------------------
	.section	.text._ZN7cobraml7kernels9qk_kernelEPfS1_S1_iiii,"ax",@progbits
	.align	128
        .global         _ZN7cobraml7kernels9qk_kernelEPfS1_S1_iiii
        .type           _ZN7cobraml7kernels9qk_kernelEPfS1_S1_iiii,@function
        .size           _ZN7cobraml7kernels9qk_kernelEPfS1_S1_iiii,(.L_x_87 - _ZN7cobraml7kernels9qk_kernelEPfS1_S1_iiii)
        .other          _ZN7cobraml7kernels9qk_kernelEPfS1_S1_iiii,@"STO_CUDA_ENTRY STV_DEFAULT"
_ZN7cobraml7kernels9qk_kernelEPfS1_S1_iiii:
.text._ZN7cobraml7kernels9qk_kernelEPfS1_S1_iiii:
[----:B------:R-:W-:Y:S01]  /*0000*/  LDC R1, c[0x0][0x37c] ;  /* 0x0000df00ff017b82 */ /* 0x000fe20000000800 */
[----:B------:R-:W0:Y:S07]  /*0010*/  S2R R5, SR_TID.X ;  /* 0x0000000000057919 */ /* 0x000e2e0000002100 */
[----:B------:R-:W1:Y:S01]  /*0020*/  LDC.64 R2, c[0x0][0x398] ;  /* 0x0000e600ff027b82 */ /* 0x000e620000000a00 */
[----:B------:R-:W2:Y:S07]  /*0030*/  LDCU UR5, c[0x0][0x3a0] ;  /* 0x00007400ff0577ac */ /* 0x000eae0008000800 */
[----:B------:R-:W0:Y:S08]  /*0040*/  S2UR UR4, SR_CTAID.X ;  /* 0x00000000000479c3 */ /* 0x000e300000002500 */
[----:B------:R-:W0:Y:S01]  /*0050*/  LDC R8, c[0x0][0x360] ;  /* 0x0000d800ff087b82 */ /* 0x000e220000000800 */
[----:B-1----:R-:W-:-:S04]  /*0060*/  IMAD R2, R3, R2, RZ ;  /* 0x0000000203027224 */ /* 0x002fc800078e02ff */
[----:B------:R-:W-:Y:S02]  /*0070*/  IMAD R2, R2, R3, RZ ;  /* 0x0000000302027224 */ /* 0x000fe400078e02ff */
[----:B0-----:R-:W-:Y:S02]  /*0080*/  IMAD R8, R8, UR4, R5 ;  /* 0x0000000408087c24 */ /* 0x001fe4000f8e0205 */
[----:B--2---:R-:W-:-:S05]  /*0090*/  IMAD R5, R2, UR5, RZ ;  /* 0x0000000502057c24 */ /* 0x004fca000f8e02ff */
[----:B------:R-:W-:-:S13]  /*00a0*/  ISETP.GE.AND P0, PT, R8, R5, PT ;  /* 0x000000050800720c */ /* 0x000fda0003f06270 */
[----:B------:R-:W-:Y:S05]  /*00b0*/  @P0 EXIT ;  /* 0x000000000000094d */ /* 0x000fea0003800000 */
[C---:B------:R-:W-:Y:S01]  /*00c0*/  IMAD R0, R3.reuse, UR5, RZ ;  /* 0x0000000503007c24 */ /* 0x040fe2000f8e02ff */
[----:B------:R-:W-:Y:S01]  /*00d0*/  IABS R10, R8 ;  /* 0x00000008000a7213 */ /* 0x000fe20000000000 */
[-C--:B------:R-:W-:Y:S01]  /*00e0*/  IMAD R6, R3, R3.reuse, RZ ;  /* 0x0000000303067224 */ /* 0x080fe200078e02ff */
[----:B------:R-:W0:Y:S01]  /*00f0*/  LDCU UR12, c[0x0][0x3a4] ;  /* 0x00007480ff0c77ac */ /* 0x000e220008000800 */
[----:B------:R-:W-:Y:S01]  /*0100*/  IMAD R7, R0, R3, RZ ;  /* 0x0000000300077224 */ /* 0x000fe200078e02ff */
[----:B------:R-:W-:Y:S01]  /*0110*/  MOV R15, RZ ;  /* 0x000000ff000f7202 */ /* 0x000fe20000000f00 */
[----:B------:R-:W1:Y:S03]  /*0120*/  LDCU.64 UR10, c[0x0][0x358] ;  /* 0x00006b00ff0a77ac */ /* 0x000e660008000a00 */
[-C--:B------:R-:W-:Y:S02]  /*0130*/  IABS R12, R7.reuse ;  /* 0x00000007000c7213 */ /* 0x080fe40000000000 */
[----:B------:R-:W-:-:S02]  /*0140*/  IABS R11, R7 ;  /* 0x00000007000b7213 */ /* 0x000fc40000000000 */
[----:B------:R-:W2:Y:S02]  /*0150*/  I2F.RP R2, R12 ;  /* 0x0000000c00027306 */ /* 0x000ea40000209400 */
[----:B------:R-:W-:Y:S01]  /*0160*/  IADD3 R11, PT, PT, RZ, -R11, RZ ;  /* 0x8000000bff0b7210 */ /* 0x000fe20007ffe0ff */
[----:B0-----:R-:W-:-:S05]  /*0170*/  UISETP.GE.AND UP0, UPT, UR12, 0x1, UPT ;  /* 0x000000010c00788c */ /* 0x001fca000bf06270 */
[----:B--2---:R-:W0:Y:S02]  /*0180*/  MUFU.RCP R2, R2 ;  /* 0x0000000200027308 */ /* 0x004e240000001000 */
[----:B0-----:R-:W-:-:S06]  /*0190*/  IADD3 R4, PT, PT, R2, 0xffffffe, RZ ;  /* 0x0ffffffe02047810 */ /* 0x001fcc0007ffe0ff */
[----:B------:R0:W2:Y:S02]  /*01a0*/  F2I.FTZ.U32.TRUNC.NTZ R5, R4 ;  /* 0x0000000400057305 */ /* 0x0000a4000021f000 */
[----:B0-----:R-:W-:Y:S02]  /*01b0*/  HFMA2 R4, -RZ, RZ, 0, 0 ;  /* 0x00000000ff047431 */ /* 0x001fe400000001ff */
[----:B--2---:R-:W-:-:S04]  /*01c0*/  IMAD.MOV R9, RZ, RZ, -R5 ;  /* 0x000000ffff097224 */ /* 0x004fc800078e0a05 */
[----:B------:R-:W-:-:S04]  /*01d0*/  IMAD R9, R9, R12, RZ ;  /* 0x0000000c09097224 */ /* 0x000fc800078e02ff */
[----:B------:R-:W-:Y:S01]  /*01e0*/  IMAD.HI.U32 R5, R5, R9, R4 ;  /* 0x0000000905057227 */ /* 0x000fe200078e0004 */
[----:B------:R-:W-:-:S03]  /*01f0*/  IABS R4, R6 ;  /* 0x0000000600047213 */ /* 0x000fc60000000000 */
[----:B------:R-:W-:Y:S02]  /*0200*/  IMAD.MOV.U32 R9, RZ, RZ, R10 ;  /* 0x000000ffff097224 */ /* 0x000fe400078e000a */
[----:B------:R-:W0:Y:S02]  /*0210*/  I2F.RP R10, R4 ;  /* 0x00000004000a7306 */ /* 0x000e240000209400 */
[----:B------:R-:W-:-:S04]  /*0220*/  IMAD.HI.U32 R2, R5, R9, RZ ;  /* 0x0000000905027227 */ /* 0x000fc800078e00ff */
[----:B------:R-:W-:-:S05]  /*0230*/  IMAD R5, R2, R11, R9 ;  /* 0x0000000b02057224 */ /* 0x000fca00078e0209 */
[----:B------:R-:W-:Y:S01]  /*0240*/  ISETP.GT.U32.AND P2, PT, R12, R5, PT ;  /* 0x000000050c00720c */ /* 0x000fe20003f44070 */
[----:B0-----:R-:W0:-:S12]  /*0250*/  MUFU.RCP R10, R10 ;  /* 0x0000000a000a7308 */ /* 0x001e180000001000 */
[----:B------:R-:W-:Y:S02]  /*0260*/  @!P2 IMAD.IADD R5, R5, 0x1, -R12 ;  /* 0x000000010505a824 */ /* 0x000fe400078e0a0c */
[----:B------:R-:W-:Y:S01]  /*0270*/  @!P2 VIADD R2, R2, 0x1 ;  /* 0x000000010202a836 */ /* 0x000fe20000000000 */
[----:B------:R-:W-:Y:S02]  /*0280*/  ISETP.NE.AND P2, PT, R7, RZ, PT ;  /* 0x000000ff0700720c */ /* 0x000fe40003f45270 */
[----:B------:R-:W-:Y:S02]  /*0290*/  ISETP.GE.U32.AND P0, PT, R5, R12, PT ;  /* 0x0000000c0500720c */ /* 0x000fe40003f06070 */
[----:B------:R-:W-:Y:S02]  /*02a0*/  LOP3.LUT R5, R8, R7, RZ, 0x3c, !PT ;  /* 0x0000000708057212 */ /* 0x000fe400078e3cff */
[----:B0-----:R-:W-:Y:S02]  /*02b0*/  IADD3 R9, PT, PT, R10, 0xffffffe, RZ ;  /* 0x0ffffffe0a097810 */ /* 0x001fe40007ffe0ff */
[----:B------:R-:W-:-:S02]  /*02c0*/  ISETP.GE.AND P1, PT, R5, RZ, PT ;  /* 0x000000ff0500720c */ /* 0x000fc40003f26270 */
[----:B------:R-:W-:Y:S02]  /*02d0*/  IABS R12, R6 ;  /* 0x00000006000c7213 */ /* 0x000fe40000000000 */
[----:B------:R-:W0:Y:S03]  /*02e0*/  F2I.FTZ.U32.TRUNC.NTZ R9, R9 ;  /* 0x0000000900097305 */ /* 0x000e26000021f000 */
[----:B------:R-:W-:Y:S01]  /*02f0*/  @P0 IADD3 R2, PT, PT, R2, 0x1, RZ ;  /* 0x0000000102020810 */ /* 0x000fe20007ffe0ff */
[----:B------:R-:W-:-:S05]  /*0300*/  IMAD.MOV R12, RZ, RZ, -R12 ;  /* 0x000000ffff0c7224 */ /* 0x000fca00078e0a0c */
[----:B------:R-:W-:Y:S01]  /*0310*/  @!P1 IMAD.MOV R2, RZ, RZ, -R2 ;  /* 0x000000ffff029224 */ /* 0x000fe200078e0a02 */
[----:B------:R-:W-:-:S05]  /*0320*/  @!P2 LOP3.LUT R2, RZ, R7, RZ, 0x33, !PT ;  /* 0x00000007ff02a212 */ /* 0x000fca00078e33ff */
[----:B------:R-:W-:Y:S01]  /*0330*/  IMAD R7, R7, R2, RZ ;  /* 0x0000000207077224 */ /* 0x000fe200078e02ff */
[----:B0-----:R-:W-:-:S03]  /*0340*/  IADD3 R5, PT, PT, RZ, -R9, RZ ;  /* 0x80000009ff057210 */ /* 0x001fc60007ffe0ff */
[----:B------:R-:W-:Y:S01]  /*0350*/  IMAD.IADD R11, R8, 0x1, -R7 ;  /* 0x00000001080b7824 */ /* 0x000fe200078e0a07 */
[----:B------:R-:W-:Y:S01]  /*0360*/  MOV R8, RZ ;  /* 0x000000ff00087202 */ /* 0x000fe20000000f00 */
[----:B------:R-:W-:-:S03]  /*0370*/  IMAD R5, R5, R4, RZ ;  /* 0x0000000405057224 */ /* 0x000fc600078e02ff */
[----:B------:R-:W-:Y:S01]  /*0380*/  IABS R10, R11 ;  /* 0x0000000b000a7213 */ /* 0x000fe20000000000 */
[----:B------:R-:W-:Y:S01]  /*0390*/  IMAD.HI.U32 R8, R9, R5, R8 ;  /* 0x0000000509087227 */ /* 0x000fe200078e0008 */
[----:B------:R-:W-:Y:S02]  /*03a0*/  IABS R5, R3 ;  /* 0x0000000300057213 */ /* 0x000fe40000000000 */
[----:B------:R-:W-:Y:S02]  /*03b0*/  MOV R9, R10 ;  /* 0x0000000a00097202 */ /* 0x000fe40000000f00 */
[----:B------:R-:W0:Y:S03]  /*03c0*/  I2F.RP R10, R5 ;  /* 0x00000005000a7306 */ /* 0x000e260000209400 */
        /* <DEDUP_REMOVED lines=11> */
[----:B------:R0:W2:Y:S05]  /*0480*/  F2I.FTZ.U32.TRUNC.NTZ R13, R12 ;  /* 0x0000000c000d7305 */ /* 0x0000aa000021f000 */
[----:B------:R-:W-:Y:S01]  /*0490*/  @P0 IADD3 R8, PT, PT, R8, 0x1, RZ ;  /* 0x0000000108080810 */ /* 0x000fe20007ffe0ff */
[----:B0-----:R-:W-:-:S05]  /*04a0*/  HFMA2 R12, -RZ, RZ, 0, 0 ;  /* 0x00000000ff0c7431 */ /* 0x001fca00000001ff */
[----:B------:R-:W-:Y:S01]  /*04b0*/  @!P1 IMAD.MOV R8, RZ, RZ, -R8 ;  /* 0x000000ffff089224 */ /* 0x000fe200078e0a08 */
[----:B------:R-:W-:Y:S02]  /*04c0*/  @!P2 LOP3.LUT R8, RZ, R6, RZ, 0x33, !PT ;  /* 0x00000006ff08a212 */ /* 0x000fe400078e33ff */
[----:B--2---:R-:W-:-:S03]  /*04d0*/  IADD3 R10, PT, PT, RZ, -R13, RZ ;  /* 0x8000000dff0a7210 */ /* 0x004fc60007ffe0ff */
[----:B------:R-:W-:Y:S02]  /*04e0*/  IMAD.MOV R4, RZ, RZ, -R8 ;  /* 0x000000ffff047224 */ /* 0x000fe400078e0a08 */
[----:B------:R-:W-:Y:S02]  /*04f0*/  IMAD R9, R10, R5, RZ ;  /* 0x000000050a097224 */ /* 0x000fe400078e02ff */
[----:B------:R-:W-:Y:S02]  /*0500*/  IMAD R14, R6, R4, R11 ;  /* 0x00000004060e7224 */ /* 0x000fe400078e020b */
[----:B------:R-:W-:-:S03]  /*0510*/  IMAD.HI.U32 R12, R13, R9, R12 ;  /* 0x000000090d0c7227 */ /* 0x000fc600078e000c */
[----:B------:R-:W-:-:S05]  /*0520*/  IABS R4, R14 ;  /* 0x0000000e00047213 */ /* 0x000fca0000000000 */
[----:B------:R-:W-:-:S04]  /*0530*/  IMAD.HI.U32 R9, R12, R4, RZ ;  /* 0x000000040c097227 */ /* 0x000fc800078e00ff */
[----:B------:R-:W-:-:S04]  /*0540*/  IMAD.MOV R10, RZ, RZ, -R9 ;  /* 0x000000ffff0a7224 */ /* 0x000fc800078e0a09 */
[----:B------:R-:W-:-:S05]  /*0550*/  IMAD R4, R5, R10, R4 ;  /* 0x0000000a05047224 */ /* 0x000fca00078e0204 */
[----:B------:R-:W-:-:S13]  /*0560*/  ISETP.GT.U32.AND P2, PT, R5, R4, PT ;  /* 0x000000040500720c */ /* 0x000fda0003f44070 */
[-C--:B------:R-:W-:Y:S01]  /*0570*/  @!P2 IADD3 R4, PT, PT, R4, -R5.reuse, RZ ;  /* 0x800000050404a210 */ /* 0x080fe20007ffe0ff */
[----:B------:R-:W-:Y:S01]  /*0580*/  @!P2 VIADD R9, R9, 0x1 ;  /* 0x000000010909a836 */ /* 0x000fe20000000000 */
[----:B------:R-:W-:Y:S02]  /*0590*/  ISETP.NE.AND P2, PT, R3, RZ, PT ;  /* 0x000000ff0300720c */ /* 0x000fe40003f45270 */
[----:B------:R-:W-:Y:S02]  /*05a0*/  ISETP.GE.U32.AND P0, PT, R4, R5, PT ;  /* 0x000000050400720c */ /* 0x000fe40003f06070 */
[----:B------:R-:W-:-:S04]  /*05b0*/  LOP3.LUT R4, R14, R3, RZ, 0x3c, !PT ;  /* 0x000000030e047212 */ /* 0x000fc800078e3cff */
[----:B------:R-:W-:-:S07]  /*05c0*/  ISETP.GE.AND P1, PT, R4, RZ, PT ;  /* 0x000000ff0400720c */ /* 0x000fce0003f26270 */
[----:B------:R-:W-:-:S06]  /*05d0*/  @P0 IADD3 R9, PT, PT, R9, 0x1, RZ ;  /* 0x0000000109090810 */ /* 0x000fcc0007ffe0ff */
[----:B------:R-:W-:Y:S02]  /*05e0*/  @!P1 IADD3 R9, PT, PT, -R9, RZ, RZ ;  /* 0x000000ff09099210 */ /* 0x000fe40007ffe1ff */
[----:B------:R-:W-:-:S05]  /*05f0*/  @!P2 LOP3.LUT R9, RZ, R3, RZ, 0x33, !PT ;  /* 0x00000003ff09a212 */ /* 0x000fca00078e33ff */
[----:B------:R-:W-:-:S04]  /*0600*/  IMAD.MOV R10, RZ, RZ, -R9 ;  /* 0x000000ffff0a7224 */ /* 0x000fc800078e0a09 */
[----:B------:R-:W-:Y:S01]  /*0610*/  IMAD R10, R3, R10, R14 ;  /* 0x0000000a030a7224 */ /* 0x000fe200078e020e */
[----:B-1----:R-:W-:Y:S06]  /*0620*/  BRA.U !UP0, `(.L_x_62) ;  /* 0x0000000908687547 */ /* 0x002fec000b800000 */
[----:B------:R-:W-:Y:S01]  /*0630*/  IMAD R3, R0, UR12, RZ ;  /* 0x0000000c00037c24 */ /* 0x000fe2000f8e02ff */
[----:B------:R-:W-:Y:S01]  /*0640*/  UISETP.GE.U32.AND UP1, UPT, UR12, 0x10, UPT ;  /* 0x000000100c00788c */ /* 0x000fe2000bf26070 */
[----:B------:R-:W-:Y:S01]  /*0650*/  MOV R15, RZ ;  /* 0x000000ff000f7202 */ /* 0x000fe20000000f00 */
[----:B------:R-:W-:Y:S01]  /*0660*/  UIMAD UR5, UR5, UR12, URZ ;  /* 0x0000000c050572a4 */ /* 0x000fe2000f8e02ff */
[----:B------:R-:W-:Y:S01]  /*0670*/  IMAD R3, R2, R3, RZ ;  /* 0x0000000302037224 */ /* 0x000fe200078e02ff */
[----:B------:R-:W-:Y:S01]  /*0680*/  ULOP3.LUT UR8, UR12, 0xf, URZ, 0xc0, !UPT ;  /* 0x0000000f0c087892 */ /* 0x000fe2000f8ec0ff */
[----:B------:R-:W-:Y:S02]  /*0690*/  UMOV UR4, URZ ;  /* 0x000000ff00047c82 */ /* 0x000fe40008000000 */
[----:B------:R-:W-:Y:S01]  /*06a0*/  IMAD R3, R8, UR12, R3 ;  /* 0x0000000c08037c24 */ /* 0x000fe2000f8e0203 */
[----:B------:R-:W-:-:S03]  /*06b0*/  UISETP.NE.AND UP0, UPT, UR8, URZ, UPT ;  /* 0x000000ff0800728c */ /* 0x000fc6000bf05270 */
[--C-:B------:R-:W-:Y:S02]  /*06c0*/  IMAD R11, R9, UR5, R3.reuse ;  /* 0x00000005090b7c24 */ /* 0x100fe4000f8e0203 */
[----:B------:R-:W-:Y:S01]  /*06d0*/  IMAD R0, R10, UR5, R3 ;  /* 0x000000050a007c24 */ /* 0x000fe2000f8e0203 */
[----:B------:R-:W-:Y:S06]  /*06e0*/  BRA.U !UP1, `(.L_x_63) ;  /* 0x0000000509087547 */ /* 0x000fec000b800000 */
[----:B------:R-:W0:Y:S01]  /*06f0*/  LDCU.64 UR6, c[0x0][0x388] ;  /* 0x00007100ff0677ac */ /* 0x000e220008000a00 */
[----:B------:R-:W-:Y:S01]  /*0700*/  IMAD.MOV.U32 R15, RZ, RZ, RZ ;  /* 0x000000ffff0f7224 */ /* 0x000fe200078e00ff */
[----:B------:R-:W-:Y:S01]  /*0710*/  MOV R12, R0 ;  /* 0x00000000000c7202 */ /* 0x000fe20000000f00 */
[----:B------:R-:W-:Y:S01]  /*0720*/  ULOP3.LUT UR4, UR12, 0x7ffffff0, URZ, 0xc0, !UPT ;  /* 0x7ffffff00c047892 */ /* 0x000fe2000f8ec0ff */
[----:B------:R-:W-:-:S03]  /*0730*/  MOV R13, R11 ;  /* 0x0000000b000d7202 */ /* 0x000fc60000000f00 */
[----:B------:R-:W-:Y:S02]  /*0740*/  UIADD3 UR9, UPT, UPT, -UR4, URZ, URZ ;  /* 0x000000ff04097290 */ /* 0x000fe4000fffe1ff */
[----:B0-----:R-:W-:-:S04]  /*0750*/  UIADD3 UR5, UP1, UPT, UR6, 0x20, URZ ;  /* 0x0000002006057890 */ /* 0x001fc8000ff3e0ff */
[----:B------:R-:W-:-:S12]  /*0760*/  UIADD3.X UR6, UPT, UPT, URZ, UR7, URZ, UP1, !UPT ;  /* 0x00000007ff067290 */ /* 0x000fd80008ffe4ff */
.L_x_64:
[----:B------:R-:W0:Y:S01]  /*0770*/  LDC.64 R2, c[0x0][0x380] ;  /* 0x0000e000ff027b82 */ /* 0x000e220000000a00 */
[----:B------:R-:W-:Y:S01]  /*0780*/  MOV R5, UR6 ;  /* 0x0000000600057c02 */ /* 0x000fe20008000f00 */
[----:B------:R-:W-:-:S04]  /*0790*/  IMAD.U32 R4, RZ, RZ, UR5 ;  /* 0x00000005ff047e24 */ /* 0x000fc8000f8e00ff */
[----:B------:R-:W-:-:S05]  /*07a0*/  IMAD.WIDE R4, R12, 0x4, R4 ;  /* 0x000000040c047825 */ /* 0x000fca00078e0204 */
[----:B------:R-:W2:Y:S04]  /*07b0*/  LDG.E R18, desc[UR10][R4.64+-0x20] ;  /* 0xffffe00a04127981 */ /* 0x000ea8000c1e1900 */
[----:B------:R-:W3:Y:S04]  /*07c0*/  LDG.E R26, desc[UR10][R4.64+-0x1c] ;  /* 0xffffe40a041a7981 */ /* 0x000ee8000c1e1900 */
[----:B------:R-:W4:Y:S04]  /*07d0*/  LDG.E R14, desc[UR10][R4.64+-0x18] ;  /* 0xffffe80a040e7981 */ /* 0x000f28000c1e1900 */
[----:B------:R-:W5:Y:S01]  /*07e0*/  LDG.E R21, desc[UR10][R4.64+-0x14] ;  /* 0xffffec0a04157981 */ /* 0x000f62000c1e1900 */
[----:B0-----:R-:W-:-:S03]  /*07f0*/  IMAD.WIDE R2, R13, 0x4, R2 ;  /* 0x000000040d027825 */ /* 0x001fc600078e0202 */
[----:B------:R-:W5:Y:S04]  /*0800*/  LDG.E R23, desc[UR10][R4.64+-0x10] ;  /* 0xfffff00a04177981 */ /* 0x000f68000c1e1900 */
[----:B------:R-:W2:Y:S04]  /*0810*/  LDG.E R16, desc[UR10][R2.64] ;  /* 0x0000000a02107981 */ /* 0x000ea8000c1e1900 */
[----:B------:R-:W3:Y:S04]  /*0820*/  LDG.E R19, desc[UR10][R2.64+0x4] ;  /* 0x0000040a02137981 */ /* 0x000ee8000c1e1900 */
[----:B------:R-:W4:Y:S04]  /*0830*/  LDG.E R17, desc[UR10][R2.64+0x8] ;  /* 0x0000080a02117981 */ /* 0x000f28000c1e1900 */
[----:B------:R-:W5:Y:S04]  /*0840*/  LDG.E R20, desc[UR10][R2.64+0xc] ;  /* 0x00000c0a02147981 */ /* 0x000f68000c1e1900 */
[----:B------:R-:W5:Y:S04]  /*0850*/  LDG.E R22, desc[UR10][R2.64+0x10] ;  /* 0x0000100a02167981 */ /* 0x000f68000c1e1900 */
[----:B------:R-:W5:Y:S04]  /*0860*/  LDG.E R24, desc[UR10][R2.64+0x14] ;  /* 0x0000140a02187981 */ /* 0x000f68000c1e1900 */
[----:B------:R-:W5:Y:S01]  /*0870*/  LDG.E R25, desc[UR10][R4.64+-0xc] ;  /* 0xfffff40a04197981 */ /* 0x000f62000c1e1900 */
[----:B--2---:R-:W-:-:S03]  /*0880*/  FFMA R16, R16, R18, R15 ;  /* 0x0000001210107223 */ /* 0x004fc6000000000f */
[----:B------:R-:W2:Y:S01]  /*0890*/  LDG.E R18, desc[UR10][R2.64+0x18] ;  /* 0x0000180a02127981 */ /* 0x000ea2000c1e1900 */
[----:B---3--:R-:W-:-:S03]  /*08a0*/  FFMA R16, R19, R26, R16 ;  /* 0x0000001a13107223 */ /* 0x008fc60000000010 */
[----:B------:R-:W2:Y:S01]  /*08b0*/  LDG.E R19, desc[UR10][R4.64+-0x8] ;  /* 0xfffff80a04137981 */ /* 0x000ea2000c1e1900 */
[----:B----4-:R-:W-:-:S03]  /*08c0*/  FFMA R27, R17, R14, R16 ;  /* 0x0000000e111b7223 */ /* 0x010fc60000000010 */
[----:B------:R-:W3:Y:S04]  /*08d0*/  LDG.E R14, desc[UR10][R2.64+0x1c] ;  /* 0x00001c0a020e7981 */ /* 0x000ee8000c1e1900 */
[----:B------:R-:W3:Y:S04]  /*08e0*/  LDG.E R15, desc[UR10][R4.64+-0x4] ;  /* 0xfffffc0a040f7981 */ /* 0x000ee8000c1e1900 */
[----:B------:R-:W4:Y:S04]  /*08f0*/  LDG.E R16, desc[UR10][R2.64+0x20] ;  /* 0x0000200a02107981 */ /* 0x000f28000c1e1900 */
[----:B------:R-:W4:Y:S01]  /*0900*/  LDG.E R17, desc[UR10][R4.64] ;  /* 0x0000000a04117981 */ /* 0x000f22000c1e1900 */
[----:B-----5:R-:W-:-:S03]  /*0910*/  FFMA R21, R20, R21, R27 ;  /* 0x0000001514157223 */ /* 0x020fc6000000001b */
[----:B------:R-:W5:Y:S01]  /*0920*/  LDG.E R20, desc[UR10][R2.64+0x24] ;  /* 0x0000240a02147981 */ /* 0x000f62000c1e1900 */
[----:B------:R-:W-:-:S03]  /*0930*/  FFMA R23, R22, R23, R21 ;  /* 0x0000001716177223 */ /* 0x000fc60000000015 */
[----:B------:R-:W5:Y:S01]  /*0940*/  LDG.E R21, desc[UR10][R4.64+0x4] ;  /* 0x0000040a04157981 */ /* 0x000f62000c1e1900 */
[----:B------:R-:W-:-:S03]  /*0950*/  FFMA R25, R24, R25, R23 ;  /* 0x0000001918197223 */ /* 0x000fc60000000017 */
[----:B------:R-:W5:Y:S04]  /*0960*/  LDG.E R22, desc[UR10][R2.64+0x28] ;  /* 0x0000280a02167981 */ /* 0x000f68000c1e1900 */
[----:B------:R-:W5:Y:S04]  /*0970*/  LDG.E R23, desc[UR10][R4.64+0x8] ;  /* 0x0000080a04177981 */ /* 0x000f68000c1e1900 */
[----:B------:R-:W5:Y:S04]  /*0980*/  LDG.E R24, desc[UR10][R2.64+0x34] ;  /* 0x0000340a02187981 */ /* 0x000f68000c1e1900 */
[----:B------:R-:W5:Y:S04]  /*0990*/  LDG.E R26, desc[UR10][R4.64+0x1c] ;  /* 0x00001c0a041a7981 */ /* 0x000f68000c1e1900 */
[----:B------:R-:W5:Y:S01]  /*09a0*/  LDG.E R27, desc[UR10][R2.64+0x3c] ;  /* 0x00003c0a021b7981 */ /* 0x000f62000c1e1900 */
[----:B--2---:R-:W-:-:S03]  /*09b0*/  FFMA R25, R18, R19, R25 ;  /* 0x0000001312197223 */ /* 0x004fc60000000019 */
[----:B------:R-:W2:Y:S04]  /*09c0*/  LDG.E R18, desc[UR10][R2.64+0x2c] ;  /* 0x00002c0a02127981 */ /* 0x000ea8000c1e1900 */
[----:B------:R-:W2:Y:S01]  /*09d0*/  LDG.E R19, desc[UR10][R4.64+0xc] ;  /* 0x00000c0a04137981 */ /* 0x000ea2000c1e1900 */
[----:B---3--:R-:W-:-:S03]  /*09e0*/  FFMA R25, R14, R15, R25 ;  /* 0x0000000f0e197223 */ /* 0x008fc60000000019 */
[----:B------:R-:W3:Y:S04]  /*09f0*/  LDG.E R14, desc[UR10][R2.64+0x30] ;  /* 0x0000300a020e7981 */ /* 0x000ee8000c1e1900 */
[----:B------:R-:W3:Y:S01]  /*0a00*/  LDG.E R15, desc[UR10][R4.64+0x10] ;  /* 0x0000100a040f7981 */ /* 0x000ee2000c1e1900 */
[----:B----4-:R-:W-:-:S03]  /*0a10*/  FFMA R29, R16, R17, R25 ;  /* 0x00000011101d7223 */ /* 0x010fc60000000019 */
[----:B------:R-:W4:Y:S04]  /*0a20*/  LDG.E R25, desc[UR10][R4.64+0x14] ;  /* 0x0000140a04197981 */ /* 0x000f28000c1e1900 */
[----:B------:R-:W4:Y:S04]  /*0a30*/  LDG.E R16, desc[UR10][R2.64+0x38] ;  /* 0x0000380a02107981 */ /* 0x000f28000c1e1900 */
[----:B------:R-:W4:Y:S01]  /*0a40*/  LDG.E R17, desc[UR10][R4.64+0x18] ;  /* 0x0000180a04117981 */ /* 0x000f22000c1e1900 */
[----:B-----5:R-:W-:-:S04]  /*0a50*/  FFMA R21, R20, R21, R29 ;  /* 0x0000001514157223 */ /* 0x020fc8000000001d */
[----:B------:R-:W-:Y:S01]  /*0a60*/  FFMA R21, R22, R23, R21 ;  /* 0x0000001716157223 */ /* 0x000fe20000000015 */
[----:B------:R-:W-:-:S04]  /*0a70*/  UIADD3 UR9, UPT, UPT, UR9, 0x10, URZ ;  /* 0x0000001009097890 */ /* 0x000fc8000fffe0ff */
[----:B------:R-:W-:Y:S01]  /*0a80*/  UISETP.NE.AND UP1, UPT, UR9, URZ, UPT ;  /* 0x000000ff0900728c */ /* 0x000fe2000bf25270 */
[----:B------:R-:W-:Y:S01]  /*0a90*/  IADD3 R13, PT, PT, R13, 0x10, RZ ;  /* 0x000000100d0d7810 */ /* 0x000fe20007ffe0ff */
[----:B------:R-:W-:Y:S02]  /*0aa0*/  VIADD R12, R12, 0x10 ;  /* 0x000000100c0c7836 */ /* 0x000fe40000000000 */
[----:B--2---:R-:W-:-:S04]  /*0ab0*/  FFMA R19, R18, R19, R21 ;  /* 0x0000001312137223 */ /* 0x004fc80000000015 */
[----:B---3--:R-:W-:-:S04]  /*0ac0*/  FFMA R15, R14, R15, R19 ;  /* 0x0000000f0e0f7223 */ /* 0x008fc80000000013 */
[----:B----4-:R-:W-:-:S04]  /*0ad0*/  FFMA R15, R24, R25, R15 ;  /* 0x00000019180f7223 */ /* 0x010fc8000000000f */
[----:B------:R-:W-:-:S04]  /*0ae0*/  FFMA R16, R16, R17, R15 ;  /* 0x0000001110107223 */ /* 0x000fc8000000000f */
[----:B------:R-:W-:Y:S01]  /*0af0*/  FFMA R15, R27, R26, R16 ;  /* 0x0000001a1b0f7223 */ /* 0x000fe20000000010 */
[----:B------:R-:W-:Y:S06]  /*0b00*/  BRA.U UP1, `(.L_x_64) ;  /* 0xfffffffd01187547 */ /* 0x000fec000b83ffff */
.L_x_63:
[----:B------:R-:W-:Y:S05]  /*0b10*/  BRA.U !UP0, `(.L_x_62) ;  /* 0x00000005082c7547 */ /* 0x000fea000b800000 */
[----:B------:R-:W-:Y:S02]  /*0b20*/  UISETP.GE.U32.AND UP0, UPT, UR8, 0x8, UPT ;  /* 0x000000080800788c */ /* 0x000fe4000bf06070 */
[----:B------:R-:W-:-:S04]  /*0b30*/  ULOP3.LUT UR6, UR12, 0x7, URZ, 0xc0, !UPT ;  /* 0x000000070c067892 */ /* 0x000fc8000f8ec0ff */
[----:B------:R-:W-:-:S03]  /*0b40*/  UISETP.NE.AND UP1, UPT, UR6, URZ, UPT ;  /* 0x000000ff0600728c */ /* 0x000fc6000bf25270 */
[----:B------:R-:W-:Y:S08]  /*0b50*/  BRA.U !UP0, `(.L_x_65) ;  /* 0x00000001087c7547 */ /* 0x000ff0000b800000 */
[----:B------:R-:W0:Y:S01]  /*0b60*/  LDC.64 R2, c[0x0][0x380] ;  /* 0x0000e000ff027b82 */ /* 0x000e220000000a00 */
[----:B------:R-:W-:Y:S02]  /*0b70*/  IADD3 R13, PT, PT, R11, UR4, RZ ;  /* 0x000000040b0d7c10 */ /* 0x000fe4000fffe0ff */
[----:B------:R-:W-:-:S05]  /*0b80*/  IADD3 R17, PT, PT, R0, UR4, RZ ;  /* 0x0000000400117c10 */ /* 0x000fca000fffe0ff */
[----:B------:R-:W1:Y:S01]  /*0b90*/  LDC.64 R4, c[0x0][0x388] ;  /* 0x0000e200ff047b82 */ /* 0x000e620000000a00 */
[----:B0-----:R-:W-:-:S05]  /*0ba0*/  IMAD.WIDE R2, R13, 0x4, R2 ;  /* 0x000000040d027825 */ /* 0x001fca00078e0202 */
[----:B------:R-:W2:Y:S01]  /*0bb0*/  LDG.E R24, desc[UR10][R2.64] ;  /* 0x0000000a02187981 */ /* 0x000ea2000c1e1900 */
[----:B-1----:R-:W-:-:S03]  /*0bc0*/  IMAD.WIDE R4, R17, 0x4, R4 ;  /* 0x0000000411047825 */ /* 0x002fc600078e0204 */
[----:B------:R-:W3:Y:S04]  /*0bd0*/  LDG.E R27, desc[UR10][R2.64+0x4] ;  /* 0x0000040a021b7981 */ /* 0x000ee8000c1e1900 */
[----:B------:R-:W2:Y:S04]  /*0be0*/  LDG.E R26, desc[UR10][R4.64] ;  /* 0x0000000a041a7981 */ /* 0x000ea8000c1e1900 */
        /* <DEDUP_REMOVED lines=13> */
[----:B------:R-:W-:Y:S01]  /*0cc0*/  UIADD3 UR4, UPT, UPT, UR4, 0x8, URZ ;  /* 0x0000000804047890 */ /* 0x000fe2000fffe0ff */
[----:B--2---:R-:W-:-:S04]  /*0cd0*/  FFMA R24, R24, R26, R15 ;  /* 0x0000001a18187223 */ /* 0x004fc8000000000f */
[----:B---3--:R-:W-:-:S04]  /*0ce0*/  FFMA R27, R27, R28, R24 ;  /* 0x0000001c1b1b7223 */ /* 0x008fc80000000018 */
[----:B----4-:R-:W-:-:S04]  /*0cf0*/  FFMA R21, R20, R21, R27 ;  /* 0x0000001514157223 */ /* 0x010fc8000000001b */
[----:B-----5:R-:W-:-:S04]  /*0d00*/  FFMA R19, R18, R19, R21 ;  /* 0x0000001312137223 */ /* 0x020fc80000000015 */
[----:B------:R-:W-:-:S04]  /*0d10*/  FFMA R16, R16, R17, R19 ;  /* 0x0000001110107223 */ /* 0x000fc80000000013 */
[----:B------:R-:W-:-:S04]  /*0d20*/  FFMA R13, R13, R14, R16 ;  /* 0x0000000e0d0d7223 */ /* 0x000fc80000000010 */
[----:B------:R-:W-:-:S04]  /*0d30*/  FFMA R13, R12, R23, R13 ;  /* 0x000000170c0d7223 */ /* 0x000fc8000000000d */
[----:B------:R-:W-:-:S07]  /*0d40*/  FFMA R15, R22, R25, R13 ;  /* 0x00000019160f7223 */ /* 0x000fce000000000d */
.L_x_65:
[----:B------:R-:W-:Y:S05]  /*0d50*/  BRA.U !UP1, `(.L_x_62) ;  /* 0x00000001099c7547 */ /* 0x000fea000b800000 */
[----:B------:R-:W-:Y:S02]  /*0d60*/  UISETP.GE.U32.AND UP0, UPT, UR6, 0x4, UPT ;  /* 0x000000040600788c */ /* 0x000fe4000bf06070 */
[----:B------:R-:W-:-:S04]  /*0d70*/  ULOP3.LUT UR5, UR12, 0x3, URZ, 0xc0, !UPT ;  /* 0x000000030c057892 */ /* 0x000fc8000f8ec0ff */
[----:B------:R-:W-:-:S03]  /*0d80*/  UISETP.NE.AND UP1, UPT, UR5, URZ, UPT ;  /* 0x000000ff0500728c */ /* 0x000fc6000bf25270 */
[----:B------:R-:W-:Y:S08]  /*0d90*/  BRA.U !UP0, `(.L_x_66) ;  /* 0x00000001084c7547 */ /* 0x000ff0000b800000 */
[----:B------:R-:W0:Y:S01]  /*0da0*/  LDC.64 R2, c[0x0][0x380] ;  /* 0x0000e000ff027b82 */ /* 0x000e220000000a00 */
[----:B------:R-:W-:Y:S01]  /*0db0*/  IADD3 R17, PT, PT, R0, UR4, RZ ;  /* 0x0000000400117c10 */ /* 0x000fe2000fffe0ff */
[----:B------:R-:W-:-:S06]  /*0dc0*/  VIADD R13, R11, UR4 ;  /* 0x000000040b0d7c36 */ /* 0x000fcc0008000000 */
[----:B------:R-:W1:Y:S01]  /*0dd0*/  LDC.64 R4, c[0x0][0x388] ;  /* 0x0000e200ff047b82 */ /* 0x000e620000000a00 */
[----:B0-----:R-:W-:-:S05]  /*0de0*/  IMAD.WIDE R2, R13, 0x4, R2 ;  /* 0x000000040d027825 */ /* 0x001fca00078e0202 */
[----:B------:R-:W2:Y:S01]  /*0df0*/  LDG.E R12, desc[UR10][R2.64] ;  /* 0x0000000a020c7981 */ /* 0x000ea2000c1e1900 */
[----:B-1----:R-:W-:-:S03]  /*0e00*/  IMAD.WIDE R4, R17, 0x4, R4 ;  /* 0x0000000411047825 */ /* 0x002fc600078e0204 */
[----:B------:R-:W3:Y:S04]  /*0e10*/  LDG.E R19, desc[UR10][R2.64+0x8] ;  /* 0x0000080a02137981 */ /* 0x000ee8000c1e1900 */
[----:B------:R-:W2:Y:S04]  /*0e20*/  LDG.E R13, desc[UR10][R4.64] ;  /* 0x0000000a040d7981 */ /* 0x000ea8000c1e1900 */
[----:B------:R-:W4:Y:S04]  /*0e30*/  LDG.E R17, desc[UR10][R2.64+0x4] ;  /* 0x0000040a02117981 */ /* 0x000f28000c1e1900 */
[----:B------:R-:W4:Y:S04]  /*0e40*/  LDG.E R14, desc[UR10][R4.64+0x4] ;  /* 0x0000040a040e7981 */ /* 0x000f28000c1e1900 */
[----:B------:R-:W3:Y:S04]  /*0e50*/  LDG.E R16, desc[UR10][R4.64+0x8] ;  /* 0x0000080a04107981 */ /* 0x000ee8000c1e1900 */
[----:B------:R-:W5:Y:S04]  /*0e60*/  LDG.E R21, desc[UR10][R2.64+0xc] ;  /* 0x00000c0a02157981 */ /* 0x000f68000c1e1900 */
[----:B------:R-:W5:Y:S01]  /*0e70*/  LDG.E R18, desc[UR10][R4.64+0xc] ;  /* 0x00000c0a04127981 */ /* 0x000f62000c1e1900 */
[----:B------:R-:W-:Y:S01]  /*0e80*/  UIADD3 UR4, UPT, UPT, UR4, 0x4, URZ ;  /* 0x0000000404047890 */ /* 0x000fe2000fffe0ff */
[----:B--2---:R-:W-:-:S04]  /*0e90*/  FFMA R12, R12, R13, R15 ;  /* 0x0000000d0c0c7223 */ /* 0x004fc8000000000f */
[----:B----4-:R-:W-:-:S04]  /*0ea0*/  FFMA R12, R17, R14, R12 ;  /* 0x0000000e110c7223 */ /* 0x010fc8000000000c */
[----:B---3--:R-:W-:-:S04]  /*0eb0*/  FFMA R12, R19, R16, R12 ;  /* 0x00000010130c7223 */ /* 0x008fc8000000000c */
[----:B-----5:R-:W-:-:S07]  /*0ec0*/  FFMA R15, R21, R18, R12 ;  /* 0x00000012150f7223 */ /* 0x020fce000000000c */
.L_x_66:
[----:B------:R-:W-:Y:S05]  /*0ed0*/  BRA.U !UP1, `(.L_x_62) ;  /* 0x00000001093c7547 */ /* 0x000fea000b800000 */
[----:B------:R-:W0:Y:S01]  /*0ee0*/  LDC.64 R2, c[0x0][0x380] ;  /* 0x0000e000ff027b82 */ /* 0x000e220000000a00 */
[----:B------:R-:W-:Y:S01]  /*0ef0*/  IADD3 R19, PT, PT, R0, UR4, RZ ;  /* 0x0000000400137c10 */ /* 0x000fe2000fffe0ff */
[----:B------:R-:W-:Y:S01]  /*0f00*/  VIADD R11, R11, UR4 ;  /* 0x000000040b0b7c36 */ /* 0x000fe20008000000 */
[----:B------:R-:W-:-:S05]  /*0f10*/  UIADD3 UR5, UPT, UPT, -UR5, URZ, URZ ;  /* 0x000000ff05057290 */ /* 0x000fca000fffe1ff */
[----:B------:R-:W1:Y:S07]  /*0f20*/  LDC.64 R4, c[0x0][0x388] ;  /* 0x0000e200ff047b82 */ /* 0x000e6e0000000a00 */
.L_x_67:
[----:B-1----:R-:W-:-:S04]  /*0f30*/  IMAD.WIDE R12, R19, 0x4, R4 ;  /* 0x00000004130c7825 */ /* 0x002fc800078e0204 */
[----:B0-----:R-:W-:Y:S02]  /*0f40*/  IMAD.WIDE R16, R11, 0x4, R2 ;  /* 0x000000040b107825 */ /* 0x001fe400078e0202 */
[----:B------:R-:W2:Y:S04]  /*0f50*/  LDG.E R12, desc[UR10][R12.64] ;  /* 0x0000000a0c0c7981 */ /* 0x000ea8000c1e1900 */
[----:B------:R-:W2:Y:S01]  /*0f60*/  LDG.E R16, desc[UR10][R16.64] ;  /* 0x0000000a10107981 */ /* 0x000ea2000c1e1900 */
[----:B------:R-:W-:Y:S01]  /*0f70*/  UIADD3 UR5, UPT, UPT, UR5, 0x1, URZ ;  /* 0x0000000105057890 */ /* 0x000fe2000fffe0ff */
[----:B------:R-:W-:Y:S02]  /*0f80*/  IADD3 R19, PT, PT, R19, 0x1, RZ ;  /* 0x0000000113137810 */ /* 0x000fe40007ffe0ff */
[----:B------:R-:W-:Y:S01]  /*0f90*/  IADD3 R11, PT, PT, R11, 0x1, RZ ;  /* 0x000000010b0b7810 */ /* 0x000fe20007ffe0ff */
[----:B------:R-:W-:Y:S01]  /*0fa0*/  UISETP.NE.AND UP0, UPT, UR5, URZ, UPT ;  /* 0x000000ff0500728c */ /* 0x000fe2000bf05270 */
[----:B--2---:R-:W-:-:S08]  /*0fb0*/  FFMA R15, R16, R12, R15 ;  /* 0x0000000c100f7223 */ /* 0x004fd0000000000f */
[----:B------:R-:W-:Y:S05]  /*0fc0*/  BRA.U UP0, `(.L_x_67) ;  /* 0xfffffffd00d87547 */ /* 0x000fea000b83ffff */
.L_x_62:
[----:B------:R-:W-:-:S04]  /*0fd0*/  I2FP.F32.S32 R0, UR12 ;  /* 0x0000000c00007c45 */ /* 0x000fc80008201400 */
[----:B------:R0:W1:Y:S01]  /*0fe0*/  MUFU.RSQ R3, R0 ;  /* 0x0000000000037308 */ /* 0x0000620000001400 */
[----:B------:R-:W-:-:S05]  /*0ff0*/  VIADD R2, R0, 0xf3000000 ;  /* 0xf300000000027836 */ /* 0x000fca0000000000 */
[----:B------:R-:W-:-:S13]  /*1000*/  ISETP.GT.U32.AND P0, PT, R2, 0x727fffff, PT ;  /* 0x727fffff0200780c */ /* 0x000fda0003f04070 */
[----:B01----:R-:W-:Y:S05]  /*1010*/  @!P0 BRA `(.L_x_68) ;  /* 0x0000000000108947 */ /* 0x003fea0003800000 */
[----:B------:R-:W-:-:S07]  /*1020*/  MOV R4, 0x1040 ;  /* 0x0000104000047802 */ /* 0x000fce0000000f00 */
[----:B------:R-:W-:Y:S05]  /*1030*/  CALL.REL.NOINC `($__internal_1_$__cuda_sm20_sqrt_rn_f32_slowpath) ;  /* 0x0000000000707944 */ /* 0x000fea0003c00000 */
[----:B------:R-:W-:Y:S01]  /*1040*/  MOV R3, R0 ;  /* 0x0000000000037202 */ /* 0x000fe20000000f00 */
[----:B------:R-:W-:Y:S06]  /*1050*/  BRA `(.L_x_69) ;  /* 0x0000000000107947 */ /* 0x000fec0003800000 */
.L_x_68:
[----:B------:R-:W-:Y:S01]  /*1060*/  FMUL.FTZ R5, R0, R3 ;  /* 0x0000000300057220 */ /* 0x000fe20000410000 */
[----:B------:R-:W-:-:S03]  /*1070*/  FMUL.FTZ R3, R3, 0.5 ;  /* 0x3f00000003037820 */ /* 0x000fc60000410000 */
[----:B------:R-:W-:-:S04]  /*1080*/  FFMA R0, -R5, R5, R0 ;  /* 0x0000000505007223 */ /* 0x000fc80000000100 */
[----:B------:R-:W-:-:S07]  /*1090*/  FFMA R3, R0, R3, R5 ;  /* 0x0000000300037223 */ /* 0x000fce0000000005 */
.L_x_69:
[----:B------:R-:W0:Y:S01]  /*10a0*/  MUFU.RCP R0, R3 ;  /* 0x0000000300007308 */ /* 0x000e220000001000 */
[----:B------:R-:W-:Y:S07]  /*10b0*/  BSSY.RECONVERGENT B0, `(.L_x_70) ;  /* 0x000000c000007945 */ /* 0x000fee0003800200 */
[----:B------:R-:W1:Y:S01]  /*10c0*/  FCHK P0, R15, R3 ;  /* 0x000000030f007302 */ /* 0x000e620000000000 */
[----:B0-----:R-:W-:-:S04]  /*10d0*/  FFMA R5, R0, -R3, 1 ;  /* 0x3f80000000057423 */ /* 0x001fc80000000803 */
[----:B------:R-:W-:-:S04]  /*10e0*/  FFMA R0, R0, R5, R0 ;  /* 0x0000000500007223 */ /* 0x000fc80000000000 */
[----:B------:R-:W-:-:S04]  /*10f0*/  FFMA R2, R0, R15, RZ ;  /* 0x0000000f00027223 */ /* 0x000fc800000000ff */
[----:B------:R-:W-:-:S04]  /*1100*/  FFMA R5, R2, -R3, R15 ;  /* 0x8000000302057223 */ /* 0x000fc8000000000f */
[----:B------:R-:W-:Y:S01]  /*1110*/  FFMA R5, R0, R5, R2 ;  /* 0x0000000500057223 */ /* 0x000fe20000000002 */
[----:B-1----:R-:W-:Y:S06]  /*1120*/  @!P0 BRA `(.L_x_71) ;  /* 0x0000000000108947 */ /* 0x002fec0003800000 */
[----:B------:R-:W-:Y:S02]  /*1130*/  MOV R0, R15 ;  /* 0x0000000f00007202 */ /* 0x000fe40000000f00 */
[----:B------:R-:W-:-:S07]  /*1140*/  MOV R2, 0x1160 ;  /* 0x0000116000027802 */ /* 0x000fce0000000f00 */
[----:B------:R-:W-:Y:S05]  /*1150*/  CALL.REL.NOINC `($__internal_2_$__cuda_sm3x_div_rn_noftz_f32_slowpath) ;  /* 0x0000000000887944 */ /* 0x000fea0003c00000 */
[----:B------:R-:W-:-:S07]  /*1160*/  IMAD.MOV.U32 R5, RZ, RZ, R0 ;  /* 0x000000ffff057224 */ /* 0x000fce00078e0000 */
.L_x_71:
[----:B------:R-:W-:Y:S05]  /*1170*/  BSYNC.RECONVERGENT B0 ;  /* 0x0000000000007941 */ /* 0x000fea0003800200 */
.L_x_70:
[----:B------:R-:W0:Y:S01]  /*1180*/  LDCU UR4, c[0x0][0x39c] ;  /* 0x00007380ff0477ac */ /* 0x000e220008000800 */
[----:B------:R-:W1:Y:S01]  /*1190*/  LDC.64 R2, c[0x0][0x390] ;  /* 0x0000e400ff027b82 */ /* 0x000e620000000a00 */
[----:B------:R-:W-:-:S04]  /*11a0*/  IMAD R6, R6, R8, R7 ;  /* 0x0000000806067224 */ /* 0x000fc800078e0207 */
[----:B0-----:R-:W-:-:S05]  /*11b0*/  IMAD R9, R9, UR4, R6 ;  /* 0x0000000409097c24 */ /* 0x001fca000f8e0206 */
[----:B------:R-:W-:-:S05]  /*11c0*/  IADD3 R9, PT, PT, R10, R9, RZ ;  /* 0x000000090a097210 */ /* 0x000fca0007ffe0ff */
[----:B-1----:R-:W-:-:S05]  /*11d0*/  IMAD.WIDE R2, R9, 0x4, R2 ;  /* 0x0000000409027825 */ /* 0x002fca00078e0202 */
[----:B------:R-:W-:Y:S01]  /*11e0*/  STG.E desc[UR10][R2.64], R5 ;  /* 0x0000000502007986 */ /* 0x000fe2000c10190a */
[----:B------:R-:W-:Y:S05]  /*11f0*/  EXIT ;  /* 0x000000000000794d */ /* 0x000fea0003800000 */
        .weak           $__internal_1_$__cuda_sm20_sqrt_rn_f32_slowpath
        .type           $__internal_1_$__cuda_sm20_sqrt_rn_f32_slowpath,@function
        .size           $__internal_1_$__cuda_sm20_sqrt_rn_f32_slowpath,($__internal_2_$__cuda_sm3x_div_rn_noftz_f32_slowpath - $__internal_1_$__cuda_sm20_sqrt_rn_f32_slowpath)
$__internal_1_$__cuda_sm20_sqrt_rn_f32_slowpath:
[----:B------:R-:W-:-:S13]  /*1200*/  LOP3.LUT P0, RZ, R0, 0x7fffffff, RZ, 0xc0, !PT ;  /* 0x7fffffff00ff7812 */ /* 0x000fda000780c0ff */
[----:B------:R-:W-:Y:S01]  /*1210*/  @!P0 MOV R2, R0 ;  /* 0x0000000000028202 */ /* 0x000fe20000000f00 */
[----:B------:R-:W-:Y:S06]  /*1220*/  @!P0 BRA `(.L_x_72) ;  /* 0x0000000000448947 */ /* 0x000fec0003800000 */
[----:B------:R-:W-:-:S13]  /*1230*/  FSETP.GEU.FTZ.AND P0, PT, R0, RZ, PT ;  /* 0x000000ff0000720b */ /* 0x000fda0003f1e000 */
[----:B------:R-:W-:Y:S01]  /*1240*/  @!P0 IMAD.MOV.U32 R2, RZ, RZ, 0x7fffffff ;  /* 0x7fffffffff028424 */ /* 0x000fe200078e00ff */
[----:B------:R-:W-:Y:S06]  /*1250*/  @!P0 BRA `(.L_x_72) ;  /* 0x0000000000388947 */ /* 0x000fec0003800000 */
[----:B------:R-:W-:-:S13]  /*1260*/  FSETP.GTU.FTZ.AND P0, PT, |R0|, +INF , PT ;  /* 0x7f8000000000780b */ /* 0x000fda0003f1c200 */
[----:B------:R-:W-:Y:S01]  /*1270*/  @P0 FADD.FTZ R2, R0, 1 ;  /* 0x3f80000000020421 */ /* 0x000fe20000010000 */
[----:B------:R-:W-:Y:S06]  /*1280*/  @P0 BRA `(.L_x_72) ;  /* 0x00000000002c0947 */ /* 0x000fec0003800000 */
[----:B------:R-:W-:-:S13]  /*1290*/  FSETP.NEU.FTZ.AND P0, PT, |R0|, +INF , PT ;  /* 0x7f8000000000780b */ /* 0x000fda0003f1d200 */
[----:B------:R-:W-:Y:S01]  /*12a0*/  @!P0 MOV R2, R0 ;  /* 0x0000000000028202 */ /* 0x000fe20000000f00 */
[----:B------:R-:W-:Y:S06]  /*12b0*/  @!P0 BRA `(.L_x_72) ;  /* 0x0000000000208947 */ /* 0x000fec0003800000 */
[----:B------:R-:W-:-:S04]  /*12c0*/  FFMA R0, R0, 1.84467440737095516160e+19, RZ ;  /* 0x5f80000000007823 */ /* 0x000fc800000000ff */
[----:B------:R-:W0:Y:S02]  /*12d0*/  MUFU.RSQ R3, R0 ;  /* 0x0000000000037308 */ /* 0x000e240000001400 */
[----:B0-----:R-:W-:Y:S01]  /*12e0*/  FMUL.FTZ R5, R0, R3 ;  /* 0x0000000300057220 */ /* 0x001fe20000410000 */
[----:B------:R-:W-:-:S03]  /*12f0*/  FMUL.FTZ R3, R3, 0.5 ;  /* 0x3f00000003037820 */ /* 0x000fc60000410000 */
[----:B------:R-:W-:-:S04]  /*1300*/  FADD.FTZ R2, -R5, -RZ ;  /* 0x800000ff05027221 */ /* 0x000fc80000010100 */
[----:B------:R-:W-:-:S04]  /*1310*/  FFMA R2, R5, R2, R0 ;  /* 0x0000000205027223 */ /* 0x000fc80000000000 */
[----:B------:R-:W-:-:S04]  /*1320*/  FFMA R2, R2, R3, R5 ;  /* 0x0000000302027223 */ /* 0x000fc80000000005 */
[----:B------:R-:W-:-:S07]  /*1330*/  FMUL.FTZ R2, R2, 2.3283064365386962891e-10 ;  /* 0x2f80000002027820 */ /* 0x000fce0000410000 */
.L_x_72:
[----:B------:R-:W-:Y:S01]  /*1340*/  HFMA2 R3, -RZ, RZ, 0, 0 ;  /* 0x00000000ff037431 */ /* 0x000fe200000001ff */
[----:B------:R-:W-:Y:S01]  /*1350*/  MOV R0, R2 ;  /* 0x0000000200007202 */ /* 0x000fe20000000f00 */
[----:B------:R-:W-:-:S04]  /*1360*/  IMAD.MOV.U32 R2, RZ, RZ, R4 ;  /* 0x000000ffff027224 */ /* 0x000fc800078e0004 */
[----:B------:R-:W-:Y:S05]  /*1370*/  RET.REL.NODEC R2 `(_ZN7cobraml7kernels9qk_kernelEPfS1_S1_iiii) ;  /* 0xffffffec02207950 */ /* 0x000fea0003c3ffff */
        .weak           $__internal_2_$__cuda_sm3x_div_rn_noftz_f32_slowpath
        .type           $__internal_2_$__cuda_sm3x_div_rn_noftz_f32_slowpath,@function
        .size           $__internal_2_$__cuda_sm3x_div_rn_noftz_f32_slowpath,(.L_x_87 - $__internal_2_$__cuda_sm3x_div_rn_noftz_f32_slowpath)
$__internal_2_$__cuda_sm3x_div_rn_noftz_f32_slowpath:
[----:B------:R-:W-:Y:S01]  /*1380*/  SHF.R.U32.HI R5, RZ, 0x17, R3 ;  /* 0x00000017ff057819 */ /* 0x000fe20000011603 */
[----:B------:R-:W-:Y:S01]  /*1390*/  BSSY.RECONVERGENT B1, `(.L_x_73) ;  /* 0x0000062000017945 */ /* 0x000fe20003800200 */
[----:B------:R-:W-:Y:S02]  /*13a0*/  SHF.R.U32.HI R4, RZ, 0x17, R0 ;  /* 0x00000017ff047819 */ /* 0x000fe40000011600 */
[----:B------:R-:W-:Y:S02]  /*13b0*/  LOP3.LUT R16, R5, 0xff, RZ, 0xc0, !PT ;  /* 0x000000ff05107812 */ /* 0x000fe400078ec0ff */
[----:B------:R-:W-:Y:S02]  /*13c0*/  LOP3.LUT R13, R4, 0xff, RZ, 0xc0, !PT ;  /* 0x000000ff040d7812 */ /* 0x000fe400078ec0ff */
[----:B------:R-:W-:-:S03]  /*13d0*/  IADD3 R11, PT, PT, R16, -0x1, RZ ;  /* 0xffffffff100b7810 */ /* 0x000fc60007ffe0ff */
[----:B------:R-:W-:Y:S01]  /*13e0*/  VIADD R5, R13, 0xffffffff ;  /* 0xffffffff0d057836 */ /* 0x000fe20000000000 */
[----:B------:R-:W-:-:S04]  /*13f0*/  ISETP.GT.U32.AND P0, PT, R11, 0xfd, PT ;  /* 0x000000fd0b00780c */ /* 0x000fc80003f04070 */
        /* <DEDUP_REMOVED lines=22> */
[----:B------:R-:W-:Y:S02]  /*1560*/  @!P0 IMAD.MOV.U32 R4, RZ, RZ, -0x40 ;  /* 0xffffffc0ff048424 */ /* 0x000fe400078e00ff */
[----:B------:R-:W-:Y:S01]  /*1570*/  @!P0 FFMA R0, R0, 1.84467440737095516160e+19, RZ ;  /* 0x5f80000000008823 */ /* 0x000fe200000000ff */
[----:B------:R-:W-:Y:S02]  /*1580*/  @!P1 FFMA R3, R3, 1.84467440737095516160e+19, RZ ;  /* 0x5f80000003039823 */ /* 0x000fe400000000ff */
[----:B------:R-:W-:-:S07]  /*1590*/  @!P1 IADD3 R4, PT, PT, R4, 0x40, RZ ;  /* 0x0000004004049810 */ /* 0x000fce0007ffe0ff */
.L_x_74:
[----:B------:R-:W-:Y:S01]  /*15a0*/  LEA R12, R16, 0xc0800000, 0x17 ;  /* 0xc0800000100c7811 */ /* 0x000fe200078eb8ff */
[----:B------:R-:W-:Y:S03]  /*15b0*/  BSSY.RECONVERGENT B2, `(.L_x_79) ;  /* 0x0000036000027945 */ /* 0x000fe60003800200 */
[----:B------:R-:W-:Y:S01]  /*15c0*/  IADD3 R12, PT, PT, -R12, R3, RZ ;  /* 0x000000030c0c7210 */ /* 0x000fe20007ffe1ff */
[----:B------:R-:W-:-:S03]  /*15d0*/  VIADD R3, R13, 0xffffff81 ;  /* 0xffffff810d037836 */ /* 0x000fc60000000000 */
[----:B------:R-:W0:Y:S01]  /*15e0*/  MUFU.RCP R5, R12 ;  /* 0x0000000c00057308 */ /* 0x000e220000001000 */
[----:B------:R-:W-:Y:S01]  /*15f0*/  FADD.FTZ R11, -R12, -RZ ;  /* 0x800000ff0c0b7221 */ /* 0x000fe20000010100 */
[----:B------:R-:W-:-:S03]  /*1600*/  IMAD R0, R3, -0x800000, R0 ;  /* 0xff80000003007824 */ /* 0x000fc600078e0200 */
[----:B0-----:R-:W-:-:S04]  /*1610*/  FFMA R14, R5, R11, 1 ;  /* 0x3f800000050e7423 */ /* 0x001fc8000000000b */
[----:B------:R-:W-:-:S04]  /*1620*/  FFMA R18, R5, R14, R5 ;  /* 0x0000000e05127223 */ /* 0x000fc80000000005 */
[----:B------:R-:W-:-:S04]  /*1630*/  FFMA R5, R0, R18, RZ ;  /* 0x0000001200057223 */ /* 0x000fc800000000ff */
[----:B------:R-:W-:-:S04]  /*1640*/  FFMA R14, R11, R5, R0 ;  /* 0x000000050b0e7223 */ /* 0x000fc80000000000 */
[----:B------:R-:W-:Y:S01]  /*1650*/  FFMA R13, R18, R14, R5 ;  /* 0x0000000e120d7223 */ /* 0x000fe20000000005 */
[----:B------:R-:W-:-:S03]  /*1660*/  IADD3 R5, PT, PT, R3, 0x7f, -R16 ;  /* 0x0000007f03057810 */ /* 0x000fc60007ffe810 */
[----:B------:R-:W-:Y:S01]  /*1670*/  FFMA R14, R11, R13, R0 ;  /* 0x0000000d0b0e7223 */ /* 0x000fe20000000000 */
[----:B------:R-:W-:-:S03]  /*1680*/  IADD3 R5, PT, PT, R5, R4, RZ ;  /* 0x0000000405057210 */ /* 0x000fc60007ffe0ff */
[----:B------:R-:W-:-:S05]  /*1690*/  FFMA R0, R18, R14, R13 ;  /* 0x0000000e12007223 */ /* 0x000fca000000000d */
[----:B------:R-:W-:-:S04]  /*16a0*/  SHF.R.U32.HI R3, RZ, 0x17, R0 ;  /* 0x00000017ff037819 */ /* 0x000fc80000011600 */
[----:B------:R-:W-:-:S04]  /*16b0*/  LOP3.LUT R3, R3, 0xff, RZ, 0xc0, !PT ;  /* 0x000000ff03037812 */ /* 0x000fc800078ec0ff */
[----:B------:R-:W-:-:S05]  /*16c0*/  IADD3 R11, PT, PT, R3, R5, RZ ;  /* 0x00000005030b7210 */ /* 0x000fca0007ffe0ff */
[----:B------:R-:W-:-:S05]  /*16d0*/  VIADD R3, R11, 0xffffffff ;  /* 0xffffffff0b037836 */ /* 0x000fca0000000000 */
        /* <DEDUP_REMOVED lines=10> */
[C---:B------:R-:W-:Y:S01]  /*1780*/  IADD3 R12, PT, PT, R11.reuse, 0x20, RZ ;  /* 0x000000200b0c7810 */ /* 0x040fe20007ffe0ff */
[CCC-:B------:R-:W-:Y:S01]  /*1790*/  FFMA.RM R4, R18.reuse, R14.reuse, R13.reuse ;  /* 0x0000000e12047223 */ /* 0x1c0fe2000000400d */
[----:B------:R-:W-:Y:S02]  /*17a0*/  ISETP.NE.AND P2, PT, R11, RZ, PT ;  /* 0x000000ff0b00720c */ /* 0x000fe40003f45270 */
[----:B------:R-:W-:Y:S01]  /*17b0*/  LOP3.LUT R5, R3, 0x7fffff, RZ, 0xc0, !PT ;  /* 0x007fffff03057812 */ /* 0x000fe200078ec0ff */
[----:B------:R-:W-:Y:S01]  /*17c0*/  FFMA.RP R3, R18, R14, R13 ;  /* 0x0000000e12037223 */ /* 0x000fe2000000800d */
[----:B------:R-:W-:Y:S02]  /*17d0*/  ISETP.NE.AND P1, PT, R11, RZ, PT ;  /* 0x000000ff0b00720c */ /* 0x000fe40003f25270 */
[----:B------:R-:W-:Y:S02]  /*17e0*/  LOP3.LUT R5, R5, 0x800000, RZ, 0xfc, !PT ;  /* 0x0080000005057812 */ /* 0x000fe400078efcff */
[----:B------:R-:W-:-:S02]  /*17f0*/  IADD3 R11, PT, PT, -R11, RZ, RZ ;  /* 0x000000ff0b0b7210 */ /* 0x000fc40007ffe1ff */
[----:B------:R-:W-:Y:S02]  /*1800*/  SHF.L.U32 R12, R5, R12, RZ ;  /* 0x0000000c050c7219 */ /* 0x000fe400000006ff */
[----:B------:R-:W-:Y:S02]  /*1810*/  FSETP.NEU.FTZ.AND P0, PT, R3, R4, PT ;  /* 0x000000040300720b */ /* 0x000fe40003f1d000 */
[----:B------:R-:W-:Y:S02]  /*1820*/  SEL R4, R11, RZ, P2 ;  /* 0x000000ff0b047207 */ /* 0x000fe40001000000 */
[----:B------:R-:W-:Y:S02]  /*1830*/  ISETP.NE.AND P1, PT, R12, RZ, P1 ;  /* 0x000000ff0c00720c */ /* 0x000fe40000f25270 */
[----:B------:R-:W-:Y:S02]  /*1840*/  SHF.R.U32.HI R4, RZ, R4, R5 ;  /* 0x00000004ff047219 */ /* 0x000fe40000011605 */
[----:B------:R-:W-:-:S02]  /*1850*/  PLOP3.LUT P0, PT, P0, P1, PT, 0xf8, 0x8f ;  /* 0x00000000008f781c */ /* 0x000fc40000703f70 */
[----:B------:R-:W-:Y:S02]  /*1860*/  SHF.R.U32.HI R12, RZ, 0x1, R4 ;  /* 0x00000001ff0c7819 */ /* 0x000fe40000011604 */
[----:B------:R-:W-:-:S04]  /*1870*/  SEL R3, RZ, 0x1, !P0 ;  /* 0x00000001ff037807 */ /* 0x000fc80004000000 */
[----:B------:R-:W-:-:S04]  /*1880*/  LOP3.LUT R3, R3, 0x1, R12, 0xf8, !PT ;  /* 0x0000000103037812 */ /* 0x000fc800078ef80c */
[----:B------:R-:W-:-:S05]  /*1890*/  LOP3.LUT R3, R3, R4, RZ, 0xc0, !PT ;  /* 0x0000000403037212 */ /* 0x000fca00078ec0ff */
[----:B------:R-:W-:-:S05]  /*18a0*/  IMAD.IADD R3, R12, 0x1, R3 ;  /* 0x000000010c037824 */ /* 0x000fca00078e0203 */
[----:B------:R-:W-:Y:S01]  /*18b0*/  LOP3.LUT R0, R3, R0, RZ, 0xfc, !PT ;  /* 0x0000000003007212 */ /* 0x000fe200078efcff */
[----:B------:R-:W-:Y:S06]  /*18c0*/  BRA `(.L_x_82) ;  /* 0x0000000000107947 */ /* 0x000fec0003800000 */
.L_x_81:
[----:B------:R-:W-:-:S04]  /*18d0*/  LOP3.LUT R0, R0, 0x80000000, RZ, 0xc0, !PT ;  /* 0x8000000000007812 */ /* 0x000fc800078ec0ff */
[----:B------:R-:W-:Y:S01]  /*18e0*/  LOP3.LUT R0, R0, 0x7f800000, RZ, 0xfc, !PT ;  /* 0x7f80000000007812 */ /* 0x000fe200078efcff */
[----:B------:R-:W-:Y:S06]  /*18f0*/  BRA `(.L_x_82) ;  /* 0x0000000000047947 */ /* 0x000fec0003800000 */
.L_x_80:
[----:B------:R-:W-:-:S07]  /*1900*/  LEA R0, R5, R0, 0x17 ;  /* 0x0000000005007211 */ /* 0x000fce00078eb8ff */
.L_x_82:
[----:B------:R-:W-:Y:S05]  /*1910*/  BSYNC.RECONVERGENT B2 ;  /* 0x0000000000027941 */ /* 0x000fea0003800200 */
.L_x_79:
[----:B------:R-:W-:Y:S05]  /*1920*/  BRA `(.L_x_83) ;  /* 0x0000000000207947 */ /* 0x000fea0003800000 */
.L_x_78:
[----:B------:R-:W-:-:S04]  /*1930*/  LOP3.LUT R0, R3, 0x80000000, R0, 0x48, !PT ;  /* 0x8000000003007812 */ /* 0x000fc800078e4800 */
[----:B------:R-:W-:Y:S01]  /*1940*/  LOP3.LUT R0, R0, 0x7f800000, RZ, 0xfc, !PT ;  /* 0x7f80000000007812 */ /* 0x000fe200078efcff */
[----:B------:R-:W-:Y:S06]  /*1950*/  BRA `(.L_x_83) ;  /* 0x0000000000147947 */ /* 0x000fec0003800000 */
.L_x_77:
[----:B------:R-:W-:Y:S01]  /*1960*/  LOP3.LUT R0, R3, 0x80000000, R0, 0x48, !PT ;  /* 0x8000000003007812 */ /* 0x000fe200078e4800 */
[----:B------:R-:W-:Y:S06]  /*1970*/  BRA `(.L_x_83) ;  /* 0x00000000000c7947 */ /* 0x000fec0003800000 */
.L_x_76:
[----:B------:R-:W0:Y:S01]  /*1980*/  MUFU.RSQ R0, -QNAN ;  /* 0xffc0000000007908 */ /* 0x000e220000001400 */
[----:B------:R-:W-:Y:S05]  /*1990*/  BRA `(.L_x_83) ;  /* 0x0000000000047947 */ /* 0x000fea0003800000 */
.L_x_75:
[----:B------:R-:W-:-:S07]  /*19a0*/  FADD.FTZ R0, R0, R3 ;  /* 0x0000000300007221 */ /* 0x000fce0000010000 */
.L_x_83:
[----:B------:R-:W-:Y:S05]  /*19b0*/  BSYNC.RECONVERGENT B1 ;  /* 0x0000000000017941 */ /* 0x000fea0003800200 */
.L_x_73:
[----:B------:R-:W-:-:S04]  /*19c0*/  HFMA2 R3, -RZ, RZ, 0, 0 ;  /* 0x00000000ff037431 */ /* 0x000fc800000001ff */
[----:B0-----:R-:W-:Y:S05]  /*19d0*/  RET.REL.NODEC R2 `(_ZN7cobraml7kernels9qk_kernelEPfS1_S1_iiii) ;  /* 0xffffffe402887950 */ /* 0x001fea0003c3ffff */
.L_x_84:
        /* <DEDUP_REMOVED lines=10> */
.L_x_87:


//--------------------- .nv.shared.reserved.0     --------------------------
	.section	.nv.shared.reserved.0,"aw",@nobits
	.weak		__nv_reservedSMEM_offset_0_alias
	.size		__nv_reservedSMEM_offset_0_alias, 0, 64
	.other		__nv_reservedSMEM_offset_0_alias,@"STO_CUDA_RESERVED_SHARED STV_DEFAULT"
__nv_reservedSMEM_offset_0_alias:
	.zero		0
	.zero		64


//--------------------- .nv.constant0._ZN7cobraml7kernels9pv_kernelEPfS1_S1_iiii --------------------------
	.section	.nv.constant0._ZN7cobraml7kernels9pv_kernelEPfS1_S1_iiii,"a",@progbits
	.sectionflags	@""
	.align	4
.nv.constant0._ZN7cobraml7kernels9pv_kernelEPfS1_S1_iiii:
	.zero		936


//--------------------- .nv.constant0._ZN7cobraml7kernels14softmax_kernelEPfS1_iii --------------------------
	.section	.nv.constant0._ZN7cobraml7kernels14softmax_kernelEPfS1_iii,"a",@progbits
	.sectionflags	@""
	.align	4
.nv.constant0._ZN7cobraml7kernels14softmax_kernelEPfS1_iii:
	.zero		924


//--------------------- .nv.constant0._ZN7cobraml7kernels9qk_kernelEPfS1_S1_iiii --------------------------
	.section	.nv.constant0._ZN7cobraml7kernels9qk_kernelEPfS1_S1_iiii,"a",@progbits
	.sectionflags	@""
	.align	4
.nv.constant0._ZN7cobraml7kernels9qk_kernelEPfS1_S1_iiii:
	.zero		936


//--------------------- SYMBOLS --------------------------

	.type		.nv.reservedSmem.offset0,@object
	.size		.nv.reservedSmem.offset0,0x4
